// auto-generated by cutlass_sweep.gemm — config: {"arch": "sm_90", "cluster_m": 1, "cluster_n": 1, "dtype": "e5m2", "stages": 3, "tile_k": 64, "tile_m": 128, "tile_n": 64}
#include "cutlass/cutlass.h"
#include "cutlass/gemm/collective/collective_builder.hpp"
#include "cutlass/gemm/device/gemm_universal_adapter.h"
#include "cutlass/gemm/kernel/gemm_universal.hpp"
#include "cutlass/epilogue/collective/collective_builder.hpp"

using ElemA = cutlass::float_e5m2_t;
using ElemB = cutlass::float_e5m2_t;
using ElemCD = cutlass::float_e5m2_t;
using Acc  = float;
using TileShape    = cute::Shape<cute::_128, cute::_64, cute::_64>;
using ClusterShape = cute::Shape<cute::_1, cute::_1, cute::_1>;

using CollectiveEpilogue = typename cutlass::epilogue::collective::CollectiveBuilder<
    cutlass::arch::Sm90, cutlass::arch::OpClassTensorOp,
    TileShape, ClusterShape,
    cutlass::epilogue::collective::EpilogueTileAuto,
    Acc, Acc,
    ElemCD, cutlass::layout::RowMajor, 128 / cutlass::sizeof_bits<ElemCD>::value,
    ElemCD, cutlass::layout::RowMajor, 128 / cutlass::sizeof_bits<ElemCD>::value,
    cutlass::epilogue::collective::EpilogueScheduleAuto
  >::CollectiveOp;

using CollectiveMainloop = typename cutlass::gemm::collective::CollectiveBuilder<
    cutlass::arch::Sm90, cutlass::arch::OpClassTensorOp,
    ElemA, cutlass::layout::RowMajor, 128 / cutlass::sizeof_bits<ElemA>::value,
    ElemB, cutlass::layout::ColumnMajor, 128 / cutlass::sizeof_bits<ElemB>::value,
    Acc,
    TileShape, ClusterShape,
    cutlass::gemm::collective::StageCount<3>,
    cutlass::gemm::collective::KernelScheduleAuto
  >::CollectiveOp;

using GemmKernel = cutlass::gemm::kernel::GemmUniversal<
    cute::Shape<int,int,int,int>,
    CollectiveMainloop,
    CollectiveEpilogue
>;
using Gemm = cutlass::gemm::device::GemmUniversalAdapter<GemmKernel>;

// Force the device kernel symbol into the cubin without needing a host main.
auto* _anchor = &cutlass::device_kernel<GemmKernel>;


// ===== COMPILED SASS (sm_90a) =====

	.target	sm_90a

	.elftype	@"ET_EXEC"


//--------------------- .note.nv.tkinfo           --------------------------
	.section	.note.nv.tkinfo,"",@"SHT_NOTE"
	.sectionflags	@"SHF_NOTE_NV_TKINFO"
	.tkinfo
        /*0018*/ 	.word	0x00000002
        /*0030*/ 	.string	""
        /*0030*/ 	.string	"ptxas"
        /*0030*/ 	.string	"Cuda compilation tools, release 13.0, V13.0.88"
        /*0030*/ 	.string	"Build cuda_13.0.r13.0/compiler.36424714_0"
        /*0030*/ 	.string	"-arch sm_90a -m 64 "



//--------------------- .note.nv.cuinfo           --------------------------
	.section	.note.nv.cuinfo,"",@"SHT_NOTE"
	.sectionflags	@"SHF_NOTE_NV_CUINFO"
        /*0018*/ 	.short	0x0002
        /*001a*/ 	.short	0x005a
        /*001c*/ 	.short	0x0082
	.zero		2


//--------------------- .nv.info                  --------------------------
	.section	.nv.info,"",@"SHT_CUDA_INFO"
	.align	4


	//----- nvinfo : EIATTR_REGCOUNT
	.align		4
        /*0000*/ 	.byte	0x04, 0x2f
        /*0002*/ 	.short	(.L_12 - .L_11)
	.align		4
.L_11:
        /*0004*/ 	.word	index@(_ZN7cutlass13device_kernelINS_4gemm6kernel13GemmUniversalIN4cute5tupleIJiiiiEEENS1_10collective13CollectiveMmaINS1_37MainloopSm90TmaGmmaWarpSpecializedFP8ILi3ENS5_IJNS4_1CILi1EEESB_SB_EEENS1_35KernelTmaWarpSpecializedCooperativeEEENS5_IJNSA_ILi128EEENSA_ILi64EEESG_EEENS_12float_e5m2_tENS5_IJlSB_lEEESI_SJ_NS4_8TiledMMAINS4_8MMA_AtomIJNS4_4SM904GMMA30MMA_64x64x32_F32E5M2E5M2_SS_TNILNSN_7ScaleInE1ELSP_1EEEEEENS4_6LayoutINS5_IJNSA_ILi2EEESB_SB_EEENS5_IJSB_NSA_ILi0EEESV_EEEEENS5_IJNS4_10UnderscoreESY_SY_EEEEENS4_13SM90_TMA_LOADENS4_14ComposedLayoutINS4_7SwizzleILi2ELi4ELi3EEENS4_18smem_ptr_flag_bitsILi8EEENSS_INS5_IJNSA_ILi8EEESG_EEENS5_IJSG_SB_EEEEEEEvNS4_8identityES11_S1B_vS1C_EENS_8epilogue10collective6detail29Sm90TmaWarpSpecializedAdapterINS1F_15DefaultEpilogueISI_SJ_SJ_NS1E_6thread17LinearCombinationISI_Li1EffLNS1J_9ScaleType4KindE0ELNS_15FloatRoundStyleE2ESI_EENS1_15EpilogueDefaultEEEEEvvEEEEvNT_6ParamsE)
        /*0008*/ 	.word	0x000000a8


	//----- nvinfo : EIATTR_FRAME_SIZE
	.align		4
.L_12:
        /*000c*/ 	.byte	0x04, 0x11
        /*000e*/ 	.short	(.L_14 - .L_13)
	.align		4
.L_13:
        /*0010*/ 	.word	index@(_ZN7cutlass13device_kernelINS_4gemm6kernel13GemmUniversalIN4cute5tupleIJiiiiEEENS1_10collective13CollectiveMmaINS1_37MainloopSm90TmaGmmaWarpSpecializedFP8ILi3ENS5_IJNS4_1CILi1EEESB_SB_EEENS1_35KernelTmaWarpSpecializedCooperativeEEENS5_IJNSA_ILi128EEENSA_ILi64EEESG_EEENS_12float_e5m2_tENS5_IJlSB_lEEESI_SJ_NS4_8TiledMMAINS4_8MMA_AtomIJNS4_4SM904GMMA30MMA_64x64x32_F32E5M2E5M2_SS_TNILNSN_7ScaleInE1ELSP_1EEEEEENS4_6LayoutINS5_IJNSA_ILi2EEESB_SB_EEENS5_IJSB_NSA_ILi0EEESV_EEEEENS5_IJNS4_10UnderscoreESY_SY_EEEEENS4_13SM90_TMA_LOADENS4_14ComposedLayoutINS4_7SwizzleILi2ELi4ELi3EEENS4_18smem_ptr_flag_bitsILi8EEENSS_INS5_IJNSA_ILi8EEESG_EEENS5_IJSG_SB_EEEEEEEvNS4_8identityES11_S1B_vS1C_EENS_8epilogue10collective6detail29Sm90TmaWarpSpecializedAdapterINS1F_15DefaultEpilogueISI_SJ_SJ_NS1E_6thread17LinearCombinationISI_Li1EffLNS1J_9ScaleType4KindE0ELNS_15FloatRoundStyleE2ESI_EENS1_15EpilogueDefaultEEEEEvvEEEEvNT_6ParamsE)
        /*0014*/ 	.word	0x00000000


	//----- nvinfo : EIATTR_MIN_STACK_SIZE
	.align		4
.L_14:
        /*0018*/ 	.byte	0x04, 0x12
        /*001a*/ 	.short	(.L_16 - .L_15)
	.align		4
.L_15:
        /*001c*/ 	.word	index@(_ZN7cutlass13device_kernelINS_4gemm6kernel13GemmUniversalIN4cute5tupleIJiiiiEEENS1_10collective13CollectiveMmaINS1_37MainloopSm90TmaGmmaWarpSpecializedFP8ILi3ENS5_IJNS4_1CILi1EEESB_SB_EEENS1_35KernelTmaWarpSpecializedCooperativeEEENS5_IJNSA_ILi128EEENSA_ILi64EEESG_EEENS_12float_e5m2_tENS5_IJlSB_lEEESI_SJ_NS4_8TiledMMAINS4_8MMA_AtomIJNS4_4SM904GMMA30MMA_64x64x32_F32E5M2E5M2_SS_TNILNSN_7ScaleInE1ELSP_1EEEEEENS4_6LayoutINS5_IJNSA_ILi2EEESB_SB_EEENS5_IJSB_NSA_ILi0EEESV_EEEEENS5_IJNS4_10UnderscoreESY_SY_EEEEENS4_13SM90_TMA_LOADENS4_14ComposedLayoutINS4_7SwizzleILi2ELi4ELi3EEENS4_18smem_ptr_flag_bitsILi8EEENSS_INS5_IJNSA_ILi8EEESG_EEENS5_IJSG_SB_EEEEEEEvNS4_8identityES11_S1B_vS1C_EENS_8epilogue10collective6detail29Sm90TmaWarpSpecializedAdapterINS1F_15DefaultEpilogueISI_SJ_SJ_NS1E_6thread17LinearCombinationISI_Li1EffLNS1J_9ScaleType4KindE0ELNS_15FloatRoundStyleE2ESI_EENS1_15EpilogueDefaultEEEEEvvEEEEvNT_6ParamsE)
        /*0020*/ 	.word	0x00000000
.L_16:


//--------------------- .nv.compat                --------------------------
	.section	.nv.compat,"",@"SHT_CUDA_COMPAT_INFO"
	.align	4
        /*0000*/ 	.byte	0x02, 0x09, 0x01, 0x00, 0x02, 0x02, 0x04, 0x00, 0x02, 0x05, 0x05, 0x00, 0x03, 0x07, 0x01, 0x01
        /*0010*/ 	.byte	0x02, 0x03, 0x01, 0x00, 0x02, 0x06, 0x01, 0x00, 0x04, 0x0b, 0x08, 0x00, 0x00, 0x00, 0x00, 0x00
        /*0020*/ 	.byte	0x00, 0x00, 0x00, 0x00


//--------------------- .nv.info._ZN7cutlass13device_kernelINS_4gemm6kernel13GemmUniversalIN4cute5tupleIJiiiiEEENS1_10collective13CollectiveMmaINS1_37MainloopSm90TmaGmmaWarpSpecializedFP8ILi3ENS5_IJNS4_1CILi1EEESB_SB_EEENS1_35KernelTmaWarpSpecializedCooperativeEEENS5_IJNSA_ILi128EEENSA_ILi64EEESG_EEENS_12float_e5m2_tENS5_IJlSB_lEEESI_SJ_NS4_8TiledMMAINS4_8MMA_AtomIJNS4_4SM904GMMA30MMA_64x64x32_F32E5M2E5M2_SS_TNILNSN_7ScaleInE1ELSP_1EEEEEENS4_6LayoutINS5_IJNSA_ILi2EEESB_SB_EEENS5_IJSB_NSA_ILi0EEESV_EEEEENS5_IJNS4_10UnderscoreESY_SY_EEEEENS4_13SM90_TMA_LOADENS4_14ComposedLayoutINS4_7SwizzleILi2ELi4ELi3EEENS4_18smem_ptr_flag_bitsILi8EEENSS_INS5_IJNSA_ILi8EEESG_EEENS5_IJSG_SB_EEEEEEEvNS4_8identityES11_S1B_vS1C_EENS_8epilogue10collective6detail29Sm90TmaWarpSpecializedAdapterINS1F_15DefaultEpilogueISI_SJ_SJ_NS1E_6thread17LinearCombinationISI_Li1EffLNS1J_9ScaleType4KindE0ELNS_15FloatRoundStyleE2ESI_EENS1_15EpilogueDefaultEEEEEvvEEEEvNT_6ParamsE --------------------------
	.section	.nv.info._ZN7cutlass13device_kernelINS_4gemm6kernel13GemmUniversalIN4cute5tupleIJiiiiEEENS1_10collective13CollectiveMmaINS1_37MainloopSm90TmaGmmaWarpSpecializedFP8ILi3ENS5_IJNS4_1CILi1EEESB_SB_EEENS1_35KernelTmaWarpSpecializedCooperativeEEENS5_IJNSA_ILi128EEENSA_ILi64EEESG_EEENS_12float_e5m2_tENS5_IJlSB_lEEESI_SJ_NS4_8TiledMMAINS4_8MMA_AtomIJNS4_4SM904GMMA30MMA_64x64x32_F32E5M2E5M2_SS_TNILNSN_7ScaleInE1ELSP_1EEEEEENS4_6LayoutINS5_IJNSA_ILi2EEESB_SB_EEENS5_IJSB_NSA_ILi0EEESV_EEEEENS5_IJNS4_10UnderscoreESY_SY_EEEEENS4_13SM90_TMA_LOADENS4_14ComposedLayoutINS4_7SwizzleILi2ELi4ELi3EEENS4_18smem_ptr_flag_bitsILi8EEENSS_INS5_IJNSA_ILi8EEESG_EEENS5_IJSG_SB_EEEEEEEvNS4_8identityES11_S1B_vS1C_EENS_8epilogue10collective6detail29Sm90TmaWarpSpecializedAdapterINS1F_15DefaultEpilogueISI_SJ_SJ_NS1E_6thread17LinearCombinationISI_Li1EffLNS1J_9ScaleType4KindE0ELNS_15FloatRoundStyleE2ESI_EENS1_15EpilogueDefaultEEEEEvvEEEEvNT_6ParamsE,"",@"SHT_CUDA_INFO"
	.sectionflags	@""
	.align	4


	//----- nvinfo : EIATTR_CUDA_API_VERSION
	.align		4
        /*0000*/ 	.byte	0x04, 0x37
        /*0002*/ 	.short	(.L_18 - .L_17)
.L_17:
        /*0004*/ 	.word	0x00000082


	//----- nvinfo : EIATTR_KPARAM_INFO
	.align		4
.L_18:
        /*0008*/ 	.byte	0x04, 0x17
        /*000a*/ 	.short	(.L_20 - .L_19)
.L_19:
        /*000c*/ 	.word	0x00000000
        /*0010*/ 	.short	0x0000
        /*0012*/ 	.short	0x0070
        /*0014*/ 	.byte	0x00, 0xf0, 0x01, 0x10


	//----- nvinfo : EIATTR_SPARSE_MMA_MASK
	.align		4
.L_20:
        /*0018*/ 	.byte	0x03, 0x50
        /*001a*/ 	.short	0x0000


	//----- nvinfo : EIATTR_MAXREG_COUNT
	.align		4
        /*001c*/ 	.byte	0x03, 0x1b
        /*001e*/ 	.short	0x00a8


	//----- nvinfo : EIATTR_NUM_BARRIERS
	.align		4
        /*0020*/ 	.byte	0x02, 0x4c
        /*0022*/ 	.byte	0x01
	.zero		1


	//----- nvinfo : EIATTR_MERCURY_ISA_VERSION
	.align		4
        /*0024*/ 	.byte	0x03, 0x5f
        /*0026*/ 	.short	0x0101


	//----- nvinfo : EIATTR_INT_WARP_WIDE_INSTR_OFFSETS
	.align		4
        /*0028*/ 	.byte	0x04, 0x31
        /*002a*/ 	.short	(.L_22 - .L_21)


	//   ....[0]....
.L_21:
        /*002c*/ 	.word	0x00000380


	//   ....[1]....
        /*0030*/ 	.word	0x00000390


	//   ....[2]....
        /*0034*/ 	.word	0x000004a0


	//----- nvinfo : EIATTR_COOP_GROUP_MASK_REGIDS
	.align		4
.L_22:
        /*0038*/ 	.byte	0x04, 0x29
        /*003a*/ 	.short	(.L_24 - .L_23)


	//   ....[0]....
.L_23:
        /*003c*/ 	.word	0xffffffff


	//   ....[1]....
        /*0040*/ 	.word	0xffffffff


	//   ....[2]....
        /*0044*/ 	.word	0xffffffff


	//   ....[3]....
        /*0048*/ 	.word	0xffffffff


	//   ....[4]....
        /*004c*/ 	.word	0xffffffff


	//----- nvinfo : EIATTR_COOP_GROUP_INSTR_OFFSETS
	.align		4
.L_24:
        /*0050*/ 	.byte	0x04, 0x28
        /*0052*/ 	.short	(.L_26 - .L_25)


	//   ....[0]....
.L_25:
        /*0054*/ 	.word	0x00000060


	//   ....[1]....
        /*0058*/ 	.word	0x00000070


	//   ....[2]....
        /*005c*/ 	.word	0x00000130


	//   ....[3]....
        /*0060*/ 	.word	0x000002a0


	//   ....[4]....
        /*0064*/ 	.word	0x00000fc0


	//----- nvinfo : EIATTR_REG_RECONFIG
	.align		4
.L_26:
        /*0068*/ 	.byte	0x01, 0x54
	.zero		2


	//----- nvinfo : EIATTR_MBARRIER_INSTR_OFFSETS
	.align		4
        /*006c*/ 	.byte	0x04, 0x39
        /*006e*/ 	.short	(.L_28 - .L_27)


	//   ....[0]....
.L_27:
        /*0070*/ 	.word	0x00000230
        /*0074*/ 	.word	0x000000ff
        /*0078*/ 	.word	0x00000000
        /*007c*/ 	.short	0x0100
        /*007e*/ 	.byte	0x08
	.zero		1


	//   ....[1]....
        /*0080*/ 	.word	0x00000240
        /*0084*/ 	.word	0x000000ff
        /*0088*/ 	.word	0x00000018
        /*008c*/ 	.short	0x0100
        /*008e*/ 	.byte	0x08
	.zero		1


	//   ....[2]....
        /*0090*/ 	.word	0x00000250
        /*0094*/ 	.word	0x000000ff
        /*0098*/ 	.word	0x00000008
        /*009c*/ 	.short	0x0100
        /*009e*/ 	.byte	0x08
	.zero		1


	//   ....[3]....
        /*00a0*/ 	.word	0x00000260
        /*00a4*/ 	.word	0x000000ff
        /*00a8*/ 	.word	0x00000020
        /*00ac*/ 	.short	0x0100
        /*00ae*/ 	.byte	0x08
	.zero		1


	//   ....[4]....
        /*00b0*/ 	.word	0x00000270
        /*00b4*/ 	.word	0x000000ff
        /*00b8*/ 	.word	0x00000010
        /*00bc*/ 	.short	0x0100
        /*00be*/ 	.byte	0x08
	.zero		1


	//   ....[5]....
        /*00c0*/ 	.word	0x00000280
        /*00c4*/ 	.word	0x000000ff
        /*00c8*/ 	.word	0x00000028
        /*00cc*/ 	.short	0x0100
        /*00ce*/ 	.byte	0x08
	.zero		1


	//   ....[6]....
        /*00d0*/ 	.word	0x00000510
        /*00d4*/ 	.word	0x000000ff
        /*00d8*/ 	.word	0x00000040
        /*00dc*/ 	.short	0x0100
        /*00de*/ 	.byte	0x06
	.zero		1


	//   ....[7]....
        /*00e0*/ 	.word	0x00000570
        /*00e4*/ 	.word	0x000000ff
        /*00e8*/ 	.word	0x00000048
        /*00ec*/ 	.short	0x0100
        /*00ee*/ 	.byte	0x06
	.zero		1


	//   ....[8]....
        /*00f0*/ 	.word	0x000012f0
        /*00f4*/ 	.word	0x000000ff
        /*00f8*/ 	.word	0x00000000
        /*00fc*/ 	.short	0x010a
        /*00fe*/ 	.byte	0x06
	.zero		1


	//   ....[9]....
        /*0100*/ 	.word	0x00001330
        /*0104*/ 	.word	0x000000ff
        /*0108*/ 	.word	0x00000000
        /*010c*/ 	.short	0x010a
        /*010e*/ 	.byte	0x06
	.zero		1


	//   ....[10]....
        /*0110*/ 	.word	0x00001960
        /*0114*/ 	.word	0x000000ff
        /*0118*/ 	.word	0x00000000
        /*011c*/ 	.short	0x010a
        /*011e*/ 	.byte	0x0c
	.zero		1


	//   ....[11]....
        /*0120*/ 	.word	0x000019a0
        /*0124*/ 	.word	0x000000ff
        /*0128*/ 	.word	0x00000000
        /*012c*/ 	.short	0x010a
        /*012e*/ 	.byte	0x0c
	.zero		1


	//   ....[12]....
        /*0130*/ 	.word	0x00001dd0
        /*0134*/ 	.word	0x000000ff
        /*0138*/ 	.word	0x00000000
        /*013c*/ 	.short	0x0101
        /*013e*/ 	.byte	0x08
	.zero		1


	//   ....[13]....
        /*0140*/ 	.word	0x00002220
        /*0144*/ 	.word	0x000000ff
        /*0148*/ 	.word	0x00000000
        /*014c*/ 	.short	0x0101
        /*014e*/ 	.byte	0x08
	.zero		1


	//   ....[14]....
        /*0150*/ 	.word	0x00005bc0
        /*0154*/ 	.word	0x00000012
        /*0158*/ 	.word	0x00000018
        /*015c*/ 	.short	0x010a
        /*015e*/ 	.byte	0x3f
	.zero		1


	//   ....[15]....
        /*0160*/ 	.word	0x00005f50
        /*0164*/ 	.word	0x00000007
        /*0168*/ 	.word	0x00000048
        /*016c*/ 	.short	0x0101
        /*016e*/ 	.byte	0x3f
	.zero		1


	//   ....[16]....
        /*0170*/ 	.word	0x00006690
        /*0174*/ 	.word	0x00000007
        /*0178*/ 	.word	0x00000000
        /*017c*/ 	.short	0x010a
        /*017e*/ 	.byte	0x3f
	.zero		1


	//   ....[17]....
        /*0180*/ 	.word	0x00006710
        /*0184*/ 	.word	0x00000006
        /*0188*/ 	.word	0x00000000
        /*018c*/ 	.short	0x010a
        /*018e*/ 	.byte	0x3f
	.zero		1


	//   ....[18]....
        /*0190*/ 	.word	0x000067a0
        /*0194*/ 	.word	0x00000003
        /*0198*/ 	.word	0x00000000
        /*019c*/ 	.short	0x010a
        /*019e*/ 	.byte	0x3f
	.zero		1


	//   ....[19]....
        /*01a0*/ 	.word	0x00006810
        /*01a4*/ 	.word	0x00000007
        /*01a8*/ 	.word	0x00000000
        /*01ac*/ 	.short	0x010a
        /*01ae*/ 	.byte	0x3f
	.zero		1


	//   ....[20]....
        /*01b0*/ 	.word	0x00006870
        /*01b4*/ 	.word	0x00000008
        /*01b8*/ 	.word	0x00000000
        /*01bc*/ 	.short	0x010a
        /*01be*/ 	.byte	0x3f
	.zero		1


	//   ....[21]....
        /*01c0*/ 	.word	0x00006940
        /*01c4*/ 	.word	0x00000012
        /*01c8*/ 	.word	0x00000018
        /*01cc*/ 	.short	0x010a
        /*01ce*/ 	.byte	0x3f
	.zero		1


	//   ....[22]....
        /*01d0*/ 	.word	0x00006a20
        /*01d4*/ 	.word	0x00000007
        /*01d8*/ 	.word	0x00000000
        /*01dc*/ 	.short	0x010a
        /*01de*/ 	.byte	0x3f
	.zero		1


	//   ....[23]....
        /*01e0*/ 	.word	0x00006a70
        /*01e4*/ 	.word	0x00000006
        /*01e8*/ 	.word	0x00000000
        /*01ec*/ 	.short	0x010a
        /*01ee*/ 	.byte	0x3f
	.zero		1


	//----- nvinfo : EIATTR_NUM_MBARRIERS
	.align		4
.L_28:
        /*01f0*/ 	.byte	0x03, 0x38
        /*01f2*/ 	.short	0x0008


	//----- nvinfo : EIATTR_EXIT_INSTR_OFFSETS
	.align		4
        /*01f4*/ 	.byte	0x04, 0x1c
        /*01f6*/ 	.short	(.L_30 - .L_29)


	//   ....[0]....
.L_29:
        /*01f8*/ 	.word	0x000005c0


	//   ....[1]....
        /*01fc*/ 	.word	0x00000e90


	//   ....[2]....
        /*0200*/ 	.word	0x00005220


	//   ....[3]....
        /*0204*/ 	.word	0x00005860


	//   ....[4]....
        /*0208*/ 	.word	0x000067f0


	//----- nvinfo : EIATTR_MAX_THREADS
	.align		4
.L_30:
        /*020c*/ 	.byte	0x04, 0x05
        /*020e*/ 	.short	(.L_32 - .L_31)
.L_31:
        /*0210*/ 	.word	0x00000180
        /*0214*/ 	.word	0x00000001
        /*0218*/ 	.word	0x00000001


	//----- nvinfo : EIATTR_CRS_STACK_SIZE
	.align		4
.L_32:
        /*021c*/ 	.byte	0x04, 0x1e
        /*021e*/ 	.short	(.L_34 - .L_33)
.L_33:
        /*0220*/ 	.word	0x00000000


	//----- nvinfo : EIATTR_CBANK_PARAM_SIZE
	.align		4
.L_34:
        /*0224*/ 	.byte	0x03, 0x19
        /*0226*/ 	.short	0x0470


	//----- nvinfo : EIATTR_PARAM_CBANK
	.align		4
        /*0228*/ 	.byte	0x04, 0x0a
        /*022a*/ 	.short	(.L_36 - .L_35)
	.align		4
.L_35:
        /*022c*/ 	.word	index@(.nv.constant0._ZN7cutlass13device_kernelINS_4gemm6kernel13GemmUniversalIN4cute5tupleIJiiiiEEENS1_10collective13CollectiveMmaINS1_37MainloopSm90TmaGmmaWarpSpecializedFP8ILi3ENS5_IJNS4_1CILi1EEESB_SB_EEENS1_35KernelTmaWarpSpecializedCooperativeEEENS5_IJNSA_ILi128EEENSA_ILi64EEESG_EEENS_12float_e5m2_tENS5_IJlSB_lEEESI_SJ_NS4_8TiledMMAINS4_8MMA_AtomIJNS4_4SM904GMMA30MMA_64x64x32_F32E5M2E5M2_SS_TNILNSN_7ScaleInE1ELSP_1EEEEEENS4_6LayoutINS5_IJNSA_ILi2EEESB_SB_EEENS5_IJSB_NSA_ILi0EEESV_EEEEENS5_IJNS4_10UnderscoreESY_SY_EEEEENS4_13SM90_TMA_LOADENS4_14ComposedLayoutINS4_7SwizzleILi2ELi4ELi3EEENS4_18smem_ptr_flag_bitsILi8EEENSS_INS5_IJNSA_ILi8EEESG_EEENS5_IJSG_SB_EEEEEEEvNS4_8identityES11_S1B_vS1C_EENS_8epilogue10collective6detail29Sm90TmaWarpSpecializedAdapterINS1F_15DefaultEpilogueISI_SJ_SJ_NS1E_6thread17LinearCombinationISI_Li1EffLNS1J_9ScaleType4KindE0ELNS_15FloatRoundStyleE2ESI_EENS1_15EpilogueDefaultEEEEEvvEEEEvNT_6ParamsE)
        /*0230*/ 	.short	0x0210
        /*0232*/ 	.short	0x0470


	//----- nvinfo : EIATTR_SW_WAR
	.align		4
.L_36:
        /*0234*/ 	.byte	0x04, 0x36
        /*0236*/ 	.short	(.L_38 - .L_37)
.L_37:
        /*0238*/ 	.word	0x00000008
.L_38:


//--------------------- .nv.callgraph             --------------------------
	.section	.nv.callgraph,"",@"SHT_CUDA_CALLGRAPH"
	.align	4
	.sectionentsize	8
	.align		4
        /*0000*/ 	.word	0x00000000
	.align		4
        /*0004*/ 	.word	0xffffffff
	.align		4
        /*0008*/ 	.word	0x00000000
	.align		4
        /*000c*/ 	.word	0xfffffffe
	.align		4
        /*0010*/ 	.word	0x00000000
	.align		4
        /*0014*/ 	.word	0xfffffffd
	.align		4
        /*0018*/ 	.word	0x00000000
	.align		4
        /*001c*/ 	.word	0xfffffffc


//--------------------- .nv.constant4             --------------------------
	.section	.nv.constant4,"a",@progbits
	.align	8
	.align		8
.nv.constant4:
        /*0000*/ 	.dword	_ZN39_INTERNAL_e4445466_4_k_cu_c7657b53_46054cuda3std3__45__cpo5beginE
	.align		8
        /*0008*/ 	.dword	_ZN39_INTERNAL_e4445466_4_k_cu_c7657b53_46054cuda3std3__45__cpo3endE
	.align		8
        /*0010*/ 	.dword	_ZN39_INTERNAL_e4445466_4_k_cu_c7657b53_46054cuda3std3__45__cpo6cbeginE
	.align		8
        /*0018*/ 	.dword	_ZN39_INTERNAL_e4445466_4_k_cu_c7657b53_46054cuda3std3__45__cpo4cendE
	.align		8
        /*0020*/ 	.dword	_ZN39_INTERNAL_e4445466_4_k_cu_c7657b53_46054cuda3std3__441_GLOBAL__N__e4445466_4_k_cu_c7657b53_46056ignoreE
	.align		8
        /*0028*/ 	.dword	_ZN39_INTERNAL_e4445466_4_k_cu_c7657b53_46054cuda3std3__419piecewise_constructE
	.align		8
        /*0030*/ 	.dword	_ZN39_INTERNAL_e4445466_4_k_cu_c7657b53_46054cuda3std3__48in_placeE
	.align		8
        /*0038*/ 	.dword	_ZN39_INTERNAL_e4445466_4_k_cu_c7657b53_46054cuda3std6ranges3__45__cpo4swapE
	.align		8
        /*0040*/ 	.dword	_ZN39_INTERNAL_e4445466_4_k_cu_c7657b53_46054cuda3std6ranges3__45__cpo9iter_moveE
	.align		8
        /*0048*/ 	.dword	_ZN39_INTERNAL_e4445466_4_k_cu_c7657b53_46054cute7productE
	.align		8
        /*0050*/ 	.dword	_ZN39_INTERNAL_e4445466_4_k_cu_c7657b53_46054cute1_E


//--------------------- .text._ZN7cutlass13device_kernelINS_4gemm6kernel13GemmUniversalIN4cute5tupleIJiiiiEEENS1_10collective13CollectiveMmaINS1_37MainloopSm90TmaGmmaWarpSpecializedFP8ILi3ENS5_IJNS4_1CILi1EEESB_SB_EEENS1_35KernelTmaWarpSpecializedCooperativeEEENS5_IJNSA_ILi128EEENSA_ILi64EEESG_EEENS_12float_e5m2_tENS5_IJlSB_lEEESI_SJ_NS4_8TiledMMAINS4_8MMA_AtomIJNS4_4SM904GMMA30MMA_64x64x32_F32E5M2E5M2_SS_TNILNSN_7ScaleInE1ELSP_1EEEEEENS4_6LayoutINS5_IJNSA_ILi2EEESB_SB_EEENS5_IJSB_NSA_ILi0EEESV_EEEEENS5_IJNS4_10UnderscoreESY_SY_EEEEENS4_13SM90_TMA_LOADENS4_14ComposedLayoutINS4_7SwizzleILi2ELi4ELi3EEENS4_18smem_ptr_flag_bitsILi8EEENSS_INS5_IJNSA_ILi8EEESG_EEENS5_IJSG_SB_EEEEEEEvNS4_8identityES11_S1B_vS1C_EENS_8epilogue10collective6detail29Sm90TmaWarpSpecializedAdapterINS1F_15DefaultEpilogueISI_SJ_SJ_NS1E_6thread17LinearCombinationISI_Li1EffLNS1J_9ScaleType4KindE0ELNS_15FloatRoundStyleE2ESI_EENS1_15EpilogueDefaultEEEEEvvEEEEvNT_6ParamsE --------------------------
	.section	.text._ZN7cutlass13device_kernelINS_4gemm6kernel13GemmUniversalIN4cute5tupleIJiiiiEEENS1_10collective13CollectiveMmaINS1_37MainloopSm90TmaGmmaWarpSpecializedFP8ILi3ENS5_IJNS4_1CILi1EEESB_SB_EEENS1_35KernelTmaWarpSpecializedCooperativeEEENS5_IJNSA_ILi128EEENSA_ILi64EEESG_EEENS_12float_e5m2_tENS5_IJlSB_lEEESI_SJ_NS4_8TiledMMAINS4_8MMA_AtomIJNS4_4SM904GMMA30MMA_64x64x32_F32E5M2E5M2_SS_TNILNSN_7ScaleInE1ELSP_1EEEEEENS4_6LayoutINS5_IJNSA_ILi2EEESB_SB_EEENS5_IJSB_NSA_ILi0EEESV_EEEEENS5_IJNS4_10UnderscoreESY_SY_EEEEENS4_13SM90_TMA_LOADENS4_14ComposedLayoutINS4_7SwizzleILi2ELi4ELi3EEENS4_18smem_ptr_flag_bitsILi8EEENSS_INS5_IJNSA_ILi8EEESG_EEENS5_IJSG_SB_EEEEEEEvNS4_8identityES11_S1B_vS1C_EENS_8epilogue10collective6detail29Sm90TmaWarpSpecializedAdapterINS1F_15DefaultEpilogueISI_SJ_SJ_NS1E_6thread17LinearCombinationISI_Li1EffLNS1J_9ScaleType4KindE0ELNS_15FloatRoundStyleE2ESI_EENS1_15EpilogueDefaultEEEEEvvEEEEvNT_6ParamsE,"ax",@progbits
	.align	128
.text._ZN7cutlass13device_kernelINS_4gemm6kernel13GemmUniversalIN4cute5tupleIJiiiiEEENS1_10collective13CollectiveMmaINS1_37MainloopSm90TmaGmmaWarpSpecializedFP8ILi3ENS5_IJNS4_1CILi1EEESB_SB_EEENS1_35KernelTmaWarpSpecializedCooperativeEEENS5_IJNSA_ILi128EEENSA_ILi64EEESG_EEENS_12float_e5m2_tENS5_IJlSB_lEEESI_SJ_NS4_8TiledMMAINS4_8MMA_AtomIJNS4_4SM904GMMA30MMA_64x64x32_F32E5M2E5M2_SS_TNILNSN_7ScaleInE1ELSP_1EEEEEENS4_6LayoutINS5_IJNSA_ILi2EEESB_SB_EEENS5_IJSB_NSA_ILi0EEESV_EEEEENS5_IJNS4_10UnderscoreESY_SY_EEEEENS4_13SM90_TMA_LOADENS4_14ComposedLayoutINS4_7SwizzleILi2ELi4ELi3EEENS4_18smem_ptr_flag_bitsILi8EEENSS_INS5_IJNSA_ILi8EEESG_EEENS5_IJSG_SB_EEEEEEEvNS4_8identityES11_S1B_vS1C_EENS_8epilogue10collective6detail29Sm90TmaWarpSpecializedAdapterINS1F_15DefaultEpilogueISI_SJ_SJ_NS1E_6thread17LinearCombinationISI_Li1EffLNS1J_9ScaleType4KindE0ELNS_15FloatRoundStyleE2ESI_EENS1_15EpilogueDefaultEEEEEvvEEEEvNT_6ParamsE:
        .type           _ZN7cutlass13device_kernelINS_4gemm6kernel13GemmUniversalIN4cute5tupleIJiiiiEEENS1_10collective13CollectiveMmaINS1_37MainloopSm90TmaGmmaWarpSpecializedFP8ILi3ENS5_IJNS4_1CILi1EEESB_SB_EEENS1_35KernelTmaWarpSpecializedCooperativeEEENS5_IJNSA_ILi128EEENSA_ILi64EEESG_EEENS_12float_e5m2_tENS5_IJlSB_lEEESI_SJ_NS4_8TiledMMAINS4_8MMA_AtomIJNS4_4SM904GMMA30MMA_64x64x32_F32E5M2E5M2_SS_TNILNSN_7ScaleInE1ELSP_1EEEEEENS4_6LayoutINS5_IJNSA_ILi2EEESB_SB_EEENS5_IJSB_NSA_ILi0EEESV_EEEEENS5_IJNS4_10UnderscoreESY_SY_EEEEENS4_13SM90_TMA_LOADENS4_14ComposedLayoutINS4_7SwizzleILi2ELi4ELi3EEENS4_18smem_ptr_flag_bitsILi8EEENSS_INS5_IJNSA_ILi8EEESG_EEENS5_IJSG_SB_EEEEEEEvNS4_8identityES11_S1B_vS1C_EENS_8epilogue10collective6detail29Sm90TmaWarpSpecializedAdapterINS1F_15DefaultEpilogueISI_SJ_SJ_NS1E_6thread17LinearCombinationISI_Li1EffLNS1J_9ScaleType4KindE0ELNS_15FloatRoundStyleE2ESI_EENS1_15EpilogueDefaultEEEEEvvEEEEvNT_6ParamsE,@function
        .size           _ZN7cutlass13device_kernelINS_4gemm6kernel13GemmUniversalIN4cute5tupleIJiiiiEEENS1_10collective13CollectiveMmaINS1_37MainloopSm90TmaGmmaWarpSpecializedFP8ILi3ENS5_IJNS4_1CILi1EEESB_SB_EEENS1_35KernelTmaWarpSpecializedCooperativeEEENS5_IJNSA_ILi128EEENSA_ILi64EEESG_EEENS_12float_e5m2_tENS5_IJlSB_lEEESI_SJ_NS4_8TiledMMAINS4_8MMA_AtomIJNS4_4SM904GMMA30MMA_64x64x32_F32E5M2E5M2_SS_TNILNSN_7ScaleInE1ELSP_1EEEEEENS4_6LayoutINS5_IJNSA_ILi2EEESB_SB_EEENS5_IJSB_NSA_ILi0EEESV_EEEEENS5_IJNS4_10UnderscoreESY_SY_EEEEENS4_13SM90_TMA_LOADENS4_14ComposedLayoutINS4_7SwizzleILi2ELi4ELi3EEENS4_18smem_ptr_flag_bitsILi8EEENSS_INS5_IJNSA_ILi8EEESG_EEENS5_IJSG_SB_EEEEEEEvNS4_8identityES11_S1B_vS1C_EENS_8epilogue10collective6detail29Sm90TmaWarpSpecializedAdapterINS1F_15DefaultEpilogueISI_SJ_SJ_NS1E_6thread17LinearCombinationISI_Li1EffLNS1J_9ScaleType4KindE0ELNS_15FloatRoundStyleE2ESI_EENS1_15EpilogueDefaultEEEEEvvEEEEvNT_6ParamsE,(.L_x_135 - _ZN7cutlass13device_kernelINS_4gemm6kernel13GemmUniversalIN4cute5tupleIJiiiiEEENS1_10collective13CollectiveMmaINS1_37MainloopSm90TmaGmmaWarpSpecializedFP8ILi3ENS5_IJNS4_1CILi1EEESB_SB_EEENS1_35KernelTmaWarpSpecializedCooperativeEEENS5_IJNSA_ILi128EEENSA_ILi64EEESG_EEENS_12float_e5m2_tENS5_IJlSB_lEEESI_SJ_NS4_8TiledMMAINS4_8MMA_AtomIJNS4_4SM904GMMA30MMA_64x64x32_F32E5M2E5M2_SS_TNILNSN_7ScaleInE1ELSP_1EEEEEENS4_6LayoutINS5_IJNSA_ILi2EEESB_SB_EEENS5_IJSB_NSA_ILi0EEESV_EEEEENS5_IJNS4_10UnderscoreESY_SY_EEEEENS4_13SM90_TMA_LOADENS4_14ComposedLayoutINS4_7SwizzleILi2ELi4ELi3EEENS4_18smem_ptr_flag_bitsILi8EEENSS_INS5_IJNSA_ILi8EEESG_EEENS5_IJSG_SB_EEEEEEEvNS4_8identityES11_S1B_vS1C_EENS_8epilogue10collective6detail29Sm90TmaWarpSpecializedAdapterINS1F_15DefaultEpilogueISI_SJ_SJ_NS1E_6thread17LinearCombinationISI_Li1EffLNS1J_9ScaleType4KindE0ELNS_15FloatRoundStyleE2ESI_EENS1_15EpilogueDefaultEEEEEvvEEEEvNT_6ParamsE)
        .other          _ZN7cutlass13device_kernelINS_4gemm6kernel13GemmUniversalIN4cute5tupleIJiiiiEEENS1_10collective13CollectiveMmaINS1_37MainloopSm90TmaGmmaWarpSpecializedFP8ILi3ENS5_IJNS4_1CILi1EEESB_SB_EEENS1_35KernelTmaWarpSpecializedCooperativeEEENS5_IJNSA_ILi128EEENSA_ILi64EEESG_EEENS_12float_e5m2_tENS5_IJlSB_lEEESI_SJ_NS4_8TiledMMAINS4_8MMA_AtomIJNS4_4SM904GMMA30MMA_64x64x32_F32E5M2E5M2_SS_TNILNSN_7ScaleInE1ELSP_1EEEEEENS4_6LayoutINS5_IJNSA_ILi2EEESB_SB_EEENS5_IJSB_NSA_ILi0EEESV_EEEEENS5_IJNS4_10UnderscoreESY_SY_EEEEENS4_13SM90_TMA_LOADENS4_14ComposedLayoutINS4_7SwizzleILi2ELi4ELi3EEENS4_18smem_ptr_flag_bitsILi8EEENSS_INS5_IJNSA_ILi8EEESG_EEENS5_IJSG_SB_EEEEEEEvNS4_8identityES11_S1B_vS1C_EENS_8epilogue10collective6detail29Sm90TmaWarpSpecializedAdapterINS1F_15DefaultEpilogueISI_SJ_SJ_NS1E_6thread17LinearCombinationISI_Li1EffLNS1J_9ScaleType4KindE0ELNS_15FloatRoundStyleE2ESI_EENS1_15EpilogueDefaultEEEEEvvEEEEvNT_6ParamsE,@"STO_CUDA_ENTRY STV_DEFAULT"
_ZN7cutlass13device_kernelINS_4gemm6kernel13GemmUniversalIN4cute5tupleIJiiiiEEENS1_10collective13CollectiveMmaINS1_37MainloopSm90TmaGmmaWarpSpecializedFP8ILi3ENS5_IJNS4_1CILi1EEESB_SB_EEENS1_35KernelTmaWarpSpecializedCooperativeEEENS5_IJNSA_ILi128EEENSA_ILi64EEESG_EEENS_12float_e5m2_tENS5_IJlSB_lEEESI_SJ_NS4_8TiledMMAINS4_8MMA_AtomIJNS4_4SM904GMMA30MMA_64x64x32_F32E5M2E5M2_SS_TNILNSN_7ScaleInE1ELSP_1EEEEEENS4_6LayoutINS5_IJNSA_ILi2EEESB_SB_EEENS5_IJSB_NSA_ILi0EEESV_EEEEENS5_IJNS4_10UnderscoreESY_SY_EEEEENS4_13SM90_TMA_LOADENS4_14ComposedLayoutINS4_7SwizzleILi2ELi4ELi3EEENS4_18smem_ptr_flag_bitsILi8EEENSS_INS5_IJNSA_ILi8EEESG_EEENS5_IJSG_SB_EEEEEEEvNS4_8identityES11_S1B_vS1C_EENS_8epilogue10collective6detail29Sm90TmaWarpSpecializedAdapterINS1F_15DefaultEpilogueISI_SJ_SJ_NS1E_6thread17LinearCombinationISI_Li1EffLNS1J_9ScaleType4KindE0ELNS_15FloatRoundStyleE2ESI_EENS1_15EpilogueDefaultEEEEEvvEEEEvNT_6ParamsE:
[----:B------:R-:W-:Y:S01]  /*0000*/  LDC R1, c[0x0][0x28] ;  /* 0x00000a00ff017b82 */ /* 0x000fe20000000800 */
[----:B------:R-:W0:Y:S01]  /*0010*/  S2R R2, SR_TID.X ;  /* 0x0000000000027919 */ /* 0x000e220000002100 */
[----:B------:R-:W-:Y:S01]  /*0020*/  ELECT P0, URZ, PT ;  /* 0x00000000003f782f */ /* 0x000fe20003800000 */
[----:B------:R-:W-:Y:S01]  /*0030*/  BSSY B0, `(.L_x_0) ;  /* 0x000000f000007945 */ /* 0x000fe20003800000 */
[--C-:B0-----:R-:W-:Y:S02]  /*0040*/  SHF.R.U32.HI R0, RZ, 0x5, R2.reuse ;  /* 0x00000005ff007819 */ /* 0x101fe40000011602 */
[----:B------:R-:W-:-:S03]  /*0050*/  SHF.R.U32.HI R4, RZ, 0x7, R2 ;  /* 0x00000007ff047819 */ /* 0x000fc60000011602 */
[----:B------:R-:W0:Y:S04]  /*0060*/  SHFL.IDX PT, R3, R0, RZ, 0x1f ;  /* 0x00001fff00037589 */ /* 0x000e2800000e0000 */
[----:B------:R1:W2:Y:S01]  /*0070*/  SHFL.IDX PT, R7, R4, RZ, 0x1f ;  /* 0x00001fff04077589 */ /* 0x0002a200000e0000 */
[----:B0-----:R-:W-:-:S13]  /*0080*/  ISETP.NE.OR P0, PT, R3, RZ, !P0 ;  /* 0x000000ff0300720c */ /* 0x001fda0004705670 */
[----:B-12---:R-:W-:Y:S05]  /*0090*/  @P0 BRA `(.L_x_1) ;  /* 0x0000000000200947 */ /* 0x006fea0003800000 */
[----:B------:R-:W-:Y:S02]  /*00a0*/  ULDC.64 UR4, c[0x0][0x198] ;  /* 0x0000660000047ab9 */ /* 0x000fe40000000a00 */
[----:B------:R-:W-:Y:S02]  /*00b0*/  UIADD3 UR6, UP0, UR4, 0xf0, URZ ;  /* 0x000000f004067890 */ /* 0x000fe4000ff1e03f */
[----:B------:R-:W-:Y:S02]  /*00c0*/  UIADD3 UR4, UP1, UR4, 0x1f0, URZ ;  /* 0x000001f004047890 */ /* 0x000fe4000ff3e03f */
[----:B------:R-:W-:Y:S02]  /*00d0*/  UIADD3.X UR7, URZ, UR5, URZ, UP0, !UPT ;  /* 0x000000053f077290 */ /* 0x000fe400087fe43f */
[----:B------:R-:W-:-:S07]  /*00e0*/  UIADD3.X UR5, URZ, UR5, URZ, UP1, !UPT ;  /* 0x000000053f057290 */ /* 0x000fce0008ffe43f */
[----:B------:R0:W-:Y:S02]  /*00f0*/  UTMACCTL.PF [UR6] ;  /* 0x00000000060079b9 */ /* 0x0001e40008040000 */
[----:B------:R0:W-:Y:S02]  /*0100*/  UTMACCTL.PF [UR4] ;  /* 0x00000000040079b9 */ /* 0x0001e40008040000 */
[----:B0-----:R-:W-:Y:S01]  /*0110*/  NOP ;  /* 0x0000000000007918 */ /* 0x001fe20000000000 */
.L_x_1:
[----:B------:R-:W-:Y:S05]  /*0120*/  BSYNC B0 ;  /* 0x0000000000007941 */ /* 0x000fea0003800000 */
.L_x_0:
[----:B------:R-:W0:Y:S02]  /*0130*/  SHFL.IDX PT, R4, R0, RZ, 0x1f ;  /* 0x00001fff00047589 */ /* 0x000e2400000e0000 */
[----:B0-----:R-:W-:-:S13]  /*0140*/  ISETP.NE.AND P0, PT, R4, RZ, PT ;  /* 0x000000ff0400720c */ /* 0x001fda0003f05270 */
[----:B------:R-:W-:Y:S05]  /*0150*/  @P0 BRA `(.L_x_2) ;  /* 0x0000000000500947 */ /* 0x000fea0003800000 */
[----:B------:R-:W0:Y:S01]  /*0160*/  S2UR UR8, SR_CgaCtaId ;  /* 0x00000000000879c3 */ /* 0x000e220000008800 */
[----:B------:R-:W-:Y:S01]  /*0170*/  UMOV UR4, 0x400 ;  /* 0x0000040000047882 */ /* 0x000fe20000000000 */
[----:B------:R-:W-:Y:S01]  /*0180*/  UMOV UR5, 0x1 ;  /* 0x0000000100057882 */ /* 0x000fe20000000000 */
[----:B------:R-:W-:Y:S01]  /*0190*/  UMOV UR6, 0x100 ;  /* 0x0000010000067882 */ /* 0x000fe20000000000 */
[----:B------:R-:W-:Y:S01]  /*01a0*/  ELECT P0, URZ, PT ;  /* 0x00000000003f782f */ /* 0x000fe20003800000 */
[----:B------:R-:W-:-:S04]  /*01b0*/  UIADD3 UR6, -UR6, 0x100000, URZ ;  /* 0x0010000006067890 */ /* 0x000fc8000fffe13f */
[----:B------:R-:W-:Y:S02]  /*01c0*/  USHF.L.U32 UR7, UR6, 0xb, URZ ;  /* 0x0000000b06077899 */ /* 0x000fe4000800063f */
[----:B------:R-:W-:Y:S02]  /*01d0*/  USHF.L.U32 UR6, UR6, 0x1, URZ ;  /* 0x0000000106067899 */ /* 0x000fe4000800063f */
[----:B0-----:R-:W-:Y:S02]  /*01e0*/  ULEA UR8, UR8, UR4, 0x18 ;  /* 0x0000000408087291 */ /* 0x001fe4000f8ec03f */
[----:B------:R-:W-:-:S04]  /*01f0*/  UIADD3 UR4, -UR5, 0x100000, URZ ;  /* 0x0010000005047890 */ /* 0x000fc8000fffe13f */
[----:B------:R-:W-:Y:S02]  /*0200*/  USHF.L.U32 UR5, UR4, 0xb, URZ ;  /* 0x0000000b04057899 */ /* 0x000fe4000800063f */
[----:B------:R-:W-:Y:S01]  /*0210*/  USHF.L.U32 UR4, UR4, 0x1, URZ ;  /* 0x0000000104047899 */ /* 0x000fe2000800063f */
[----:B------:R-:W0:Y:S11]  /*0220*/  FENCE.VIEW.ASYNC.S ;  /* 0x00000000000073c6 */ /* 0x000e360000000000 */
[----:B0-----:R0:W1:Y:S01]  /*0230*/  SYNCS.EXCH.64 URZ, [UR8], UR4 ;  /* 0x00000004083f75b2 */ /* 0x0010620008000100 */
[----:B------:R0:W2:Y:S01]  /*0240*/  SYNCS.EXCH.64 URZ, [UR8+0x18], UR6 ;  /* 0x00001806083f75b2 */ /* 0x0000a20008000100 */
[----:B------:R0:W3:Y:S01]  /*0250*/  SYNCS.EXCH.64 URZ, [UR8+0x8], UR4 ;  /* 0x00000804083f75b2 */ /* 0x0000e20008000100 */
[----:B------:R0:W4:Y:S01]  /*0260*/  SYNCS.EXCH.64 URZ, [UR8+0x20], UR6 ;  /* 0x00002006083f75b2 */ /* 0x0001220008000100 */
[----:B------:R0:W0:Y:S01]  /*0270*/  SYNCS.EXCH.64 URZ, [UR8+0x10], UR4 ;  /* 0x00001004083f75b2 */ /* 0x0000220008000100 */
[----:B------:R0:W0:Y:S01]  /*0280*/  SYNCS.EXCH.64 URZ, [UR8+0x28], UR6 ;  /* 0x00002806083f75b2 */ /* 0x0000220008000100 */
[----:B------:R-:W-:Y:S01]  /*0290*/  NOP ;  /* 0x0000000000007918 */ /* 0x000fe20000000000 */
.L_x_2:
[----:B------:R-:W5:Y:S01]  /*02a0*/  SHFL.IDX PT, R0, R0, RZ, 0x1f ;  /* 0x00001fff00007589 */ /* 0x000f6200000e0000 */
[----:B------:R-:W1:Y:S01]  /*02b0*/  LDC R4, c[0x0][0x65c] ;  /* 0x00019700ff047b82 */ /* 0x000e620000000800 */
[----:B------:R-:W-:Y:S02]  /*02c0*/  ELECT P0, URZ, PT ;  /* 0x00000000003f782f */ /* 0x000fe40003800000 */
[----:B------:R-:W-:Y:S01]  /*02d0*/  ISETP.NE.AND P2, PT, R7, RZ, PT ;  /* 0x000000ff0700720c */ /* 0x000fe20003f45270 */
[----:B------:R-:W2:Y:S01]  /*02e0*/  S2R R8, SR_CTAID.Y ;  /* 0x0000000000087919 */ /* 0x000ea20000002600 */
[----:B0-----:R-:W-:Y:S01]  /*02f0*/  UMOV UR4, 0x20 ;  /* 0x0000002000047882 */ /* 0x001fe20000000000 */
[----:B------:R-:W-:Y:S01]  /*0300*/  NOP ;  /* 0x0000000000007918 */ /* 0x000fe20000000000 */
[----:B------:R-:W-:Y:S01]  /*0310*/  NOP ;  /* 0x0000000000007918 */ /* 0x000fe20000000000 */
[----:B------:R-:W0:Y:S01]  /*0320*/  S2R R6, SR_CTAID.X ;  /* 0x0000000000067919 */ /* 0x000e220000002500 */
[----:B-----5:R-:W-:-:S02]  /*0330*/  ISETP.NE.OR P0, PT, R0, RZ, !P0 ;  /* 0x000000ff0000720c */ /* 0x020fc40004705670 */
[----:B-1----:R-:W-:Y:S02]  /*0340*/  ISETP.NE.AND P4, PT, R4, 0x1, PT ;  /* 0x000000010400780c */ /* 0x002fe40003f85270 */
[----:B------:R-:W-:-:S04]  /*0350*/  SHF.R.S32.HI R4, RZ, 0x1f, R3 ;  /* 0x0000001fff047819 */ /* 0x000fc80000011403 */
[----:B------:R-:W-:-:S04]  /*0360*/  LEA.HI R4, R4, R3, RZ, 0x2 ;  /* 0x0000000304047211 */ /* 0x000fc800078f10ff */
[----:B------:R-:W-:Y:S01]  /*0370*/  LOP3.LUT R4, R4, 0xfffffffc, RZ, 0xc0, !PT ;  /* 0xfffffffc04047812 */ /* 0x000fe200078ec0ff */
[----:B------:R-:W-:Y:S01]  /*0380*/  VOTEU.ALL UP0, P0 ;  /* 0x00000000003f7886 */ /* 0x000fe20000000000 */
[----:B------:R-:W-:Y:S01]  /*0390*/  VOTEU.ALL UP1, P0 ;  /* 0x00000000003f7886 */ /* 0x000fe20000020000 */
[----:B------:R-:W0:Y:S01]  /*03a0*/  @P4 LDC R9, c[0x0][0x10] ;  /* 0x00000400ff094b82 */ /* 0x000e220000000800 */
[----:B------:R-:W-:Y:S02]  /*03b0*/  @P4 IMAD.MOV.U32 R5, RZ, RZ, RZ ;  /* 0x000000ffff054224 */ /* 0x000fe400078e00ff */
[----:B------:R-:W-:Y:S01]  /*03c0*/  IMAD.IADD R3, R3, 0x1, -R4 ;  /* 0x0000000103037824 */ /* 0x000fe200078e0a04 */
[----:B------:R-:W-:Y:S01]  /*03d0*/  @!UP0 UMOV UR6, 0x400 ;  /* 0x0000040000068882 */ /* 0x000fe20000000000 */
[----:B------:R-:W-:-:S04]  /*03e0*/  @!UP0 UIADD3 UR4, -UR4, 0x100000, URZ ;  /* 0x0010000004048890 */ /* 0x000fc8000fffe13f */
[----:B------:R-:W-:Y:S02]  /*03f0*/  @!UP0 USHF.L.U32 UR5, UR4, 0xb, URZ ;  /* 0x0000000b04058899 */ /* 0x000fe4000800063f */
[----:B------:R-:W-:Y:S01]  /*0400*/  @!UP0 USHF.L.U32 UR4, UR4, 0x1, URZ ;  /* 0x0000000104048899 */ /* 0x000fe2000800063f */
[----:B--2---:R-:W-:Y:S01]  /*0410*/  @P4 IMAD.MOV.U32 R4, RZ, RZ, R8 ;  /* 0x000000ffff044224 */ /* 0x004fe200078e0008 */
[----:B------:R-:W1:Y:S01]  /*0420*/  @!UP0 S2UR UR7, SR_CgaCtaId ;  /* 0x00000000000789c3 */ /* 0x000e620000008800 */
[----:B------:R-:W-:-:S07]  /*0430*/  @P4 IMAD.MOV.U32 R13, RZ, RZ, RZ ;  /* 0x000000ffff0d4224 */ /* 0x000fce00078e00ff */
[----:B------:R-:W2:Y:S01]  /*0440*/  @!P4 LDC R11, c[0x0][0xc] ;  /* 0x00000300ff0bcb82 */ /* 0x000ea20000000800 */
[----:B0-----:R-:W-:-:S04]  /*0450*/  @P4 IMAD.WIDE.U32 R4, R6, R9, R4 ;  /* 0x0000000906044225 */ /* 0x001fc800078e0004 */
[----:B------:R-:W-:Y:S02]  /*0460*/  VIADD R9, R7, 0xffffffff ;  /* 0xffffffff07097836 */ /* 0x000fe40000000000 */
[----:B------:R-:W-:Y:S01]  /*0470*/  @P4 IMAD.MOV.U32 R0, RZ, RZ, R4 ;  /* 0x000000ffff004224 */ /* 0x000fe200078e0004 */
[----:B-1----:R-:W-:Y:S02]  /*0480*/  @!UP0 ULEA UR6, UR7, UR6, 0x18 ;  /* 0x0000000607068291 */ /* 0x002fe4000f8ec03f */
[----:B------:R-:W-:Y:S01]  /*0490*/  ISETP.GE.U32.AND P1, PT, R9, 0x2, PT ;  /* 0x000000020900780c */ /* 0x000fe20003f26070 */
[----:B------:R-:W-:Y:S01]  /*04a0*/  VOTEU.ALL UP0, P0 ;  /* 0x00000000003f7886 */ /* 0x000fe20000000000 */
[----:B------:R-:W-:Y:S01]  /*04b0*/  ISETP.NE.AND P0, PT, R3, 0x3, PT ;  /* 0x000000030300780c */ /* 0x000fe20003f05270 */
[----:B------:R-:W-:-:S03]  /*04c0*/  @P4 IMAD.IADD R5, R5, 0x1, R13 ;  /* 0x0000000105054824 */ /* 0x000fc600078e020d */
[----:B------:R-:W-:-:S04]  /*04d0*/  ISETP.EQ.OR P0, PT, R3, RZ, !P0 ;  /* 0x000000ff0300720c */ /* 0x000fc80004702670 */
[----:B------:R-:W-:Y:S01]  /*04e0*/  ISETP.EQ.AND P0, PT, R7, RZ, P0 ;  /* 0x000000ff0700720c */ /* 0x000fe20000702270 */
[----:B------:R-:W-:Y:S01]  /*04f0*/  IMAD.MOV.U32 R7, RZ, RZ, RZ ;  /* 0x000000ffff077224 */ /* 0x000fe200078e00ff */
[----:B------:R-:W0:Y:S02]  /*0500*/  FENCE.VIEW.ASYNC.S ;  /* 0x00000000000073c6 */ /* 0x000e240000000000 */
[----:B0-----:R0:W3:Y:S01]  /*0510*/  @!UP0 SYNCS.EXCH.64 URZ, [UR6+0x40], UR4 ;  /* 0x00004004063f85b2 */ /* 0x0010e20008000100 */
[----:B------:R-:W-:Y:S01]  /*0520*/  SEL R4, RZ, 0x1, !P0 ;  /* 0x00000001ff047807 */ /* 0x000fe20004000000 */
[----:B--2---:R-:W-:-:S03]  /*0530*/  @!P4 IMAD.WIDE.U32 R10, R11, R8, R6 ;  /* 0x000000080b0ac225 */ /* 0x004fc600078e0006 */
[----:B------:R-:W-:Y:S01]  /*0540*/  SEL R4, R4, 0x2, P1 ;  /* 0x0000000204047807 */ /* 0x000fe20000800000 */
[----:B------:R-:W-:Y:S02]  /*0550*/  @!P4 IMAD.MOV.U32 R0, RZ, RZ, R10 ;  /* 0x000000ffff00c224 */ /* 0x000fe400078e000a */
[----:B------:R-:W-:Y:S01]  /*0560*/  @!P4 IMAD.MOV.U32 R5, RZ, RZ, R11 ;  /* 0x000000ffff05c224 */ /* 0x000fe200078e000b */
[----:B------:R0:W3:Y:S01]  /*0570*/  @!UP1 SYNCS.EXCH.64 URZ, [UR6+0x48], UR4 ;  /* 0x00004804063f95b2 */ /* 0x0000e20008000100 */
[----:B------:R-:W-:Y:S01]  /*0580*/  NOP ;  /* 0x0000000000007918 */ /* 0x000fe20000000000 */
[----:B---34-:R-:W-:Y:S06]  /*0590*/  BAR.SYNC.DEFER_BLOCKING 0x0 ;  /* 0x0000000000007b1d */ /* 0x018fec0000010000 */
[----:B------:R-:W-:Y:S05]  /*05a0*/  @!P2 BRA `(.L_x_3) ;  /* 0x0000004c0020a947 */ /* 0x000fea0003800000 */
[----:B------:R-:W-:-:S13]  /*05b0*/  ISETP.GT.U32.AND P0, PT, R9, 0x1, PT ;  /* 0x000000010900780c */ /* 0x000fda0003f04070 */
[----:B0-----:R-:W-:Y:S05]  /*05c0*/  @P0 EXIT ;  /* 0x000000000000094d */ /* 0x001fea0003800000 */
[----:B------:R-:W-:Y:S01]  /*05d0*/  ULDC.64 UR4, c[0x0][0x650] ;  /* 0x0001940000047ab9 */ /* 0x000fe20000000a00 */
[----:B------:R-:W-:Y:S01]  /*05e0*/  PRMT R9, RZ, 0x7610, R9 ;  /* 0x00007610ff097816 */ /* 0x000fe20000000009 */
[----:B------:R-:W-:Y:S01]  /*05f0*/  IMAD.MOV.U32 R16, RZ, RZ, -0x1 ;  /* 0xffffffffff107424 */ /* 0x000fe200078e00ff */
[----:B------:R-:W-:Y:S01]  /*0600*/  ISETP.GE.U32.AND P0, PT, R0, UR4, PT ;  /* 0x0000000400007c0c */ /* 0x000fe2000bf06070 */
[----:B------:R-:W-:Y:S02]  /*0610*/  IMAD.MOV.U32 R12, RZ, RZ, -0x1 ;  /* 0xffffffffff0c7424 */ /* 0x000fe400078e00ff */
[----:B------:R-:W-:Y:S01]  /*0620*/  IMAD.MOV.U32 R69, RZ, RZ, -0x1 ;  /* 0xffffffffff457424 */ /* 0x000fe200078e00ff */
[----:B------:R-:W-:-:S13]  /*0630*/  ISETP.GE.U32.AND.EX P0, PT, R5, UR5, PT, P0 ;  /* 0x0000000505007c0c */ /* 0x000fda000bf06100 */
[----:B------:R-:W-:Y:S05]  /*0640*/  @P0 BRA `(.L_x_4) ;  /* 0x0000000400600947 */ /* 0x000fea0003800000 */
[----:B------:R-:W0:Y:S01]  /*0650*/  LDC.64 R16, c[0x0][0x628] ;  /* 0x00018a00ff107b82 */ /* 0x000e220000000a00 */
[----:B------:R-:W-:Y:S02]  /*0660*/  IMAD.MOV.U32 R10, RZ, RZ, R0 ;  /* 0x000000ffff0a7224 */ /* 0x000fe400078e0000 */
[----:B------:R-:W-:-:S05]  /*0670*/  IMAD.MOV.U32 R11, RZ, RZ, R5 ;  /* 0x000000ffff0b7224 */ /* 0x000fca00078e0005 */
[----:B------:R-:W1:Y:S08]  /*0680*/  LDC R18, c[0x0][0x630] ;  /* 0x00018c00ff127b82 */ /* 0x000e700000000800 */
[----:B------:R-:W2:Y:S01]  /*0690*/  LDC.64 R20, c[0x0][0x620] ;  /* 0x00018800ff147b82 */ /* 0x000ea20000000a00 */
[----:B0-----:R-:W-:-:S04]  /*06a0*/  ISETP.NE.U32.AND P0, PT, R16, RZ, PT ;  /* 0x000000ff1000720c */ /* 0x001fc80003f05070 */
[----:B------:R-:W-:-:S13]  /*06b0*/  ISETP.NE.AND.EX P0, PT, R17, RZ, PT, P0 ;  /* 0x000000ff1100720c */ /* 0x000fda0003f05300 */
[----:B-12---:R-:W-:Y:S05]  /*06c0*/  @!P0 BRA `(.L_x_5) ;  /* 0x0000000000288947 */ /* 0x006fea0003800000 */
[----:B------:R-:W0:Y:S02]  /*06d0*/  LDC R3, c[0x0][0x634] ;  /* 0x00018d00ff037b82 */ /* 0x000e240000000800 */
[----:B0-----:R-:W-:-:S05]  /*06e0*/  IADD3 R3, P0, R0, R3, RZ ;  /* 0x0000000300037210 */ /* 0x001fca0007f1e0ff */
[----:B------:R-:W-:-:S04]  /*06f0*/  IMAD.X R9, RZ, RZ, R5, P0 ;  /* 0x000000ffff097224 */ /* 0x000fc800000e0605 */
[----:B------:R-:W-:-:S04]  /*0700*/  IMAD.WIDE.U32 R10, R9, R16, RZ ;  /* 0x00000010090a7225 */ /* 0x000fc800078e00ff */
[----:B------:R-:W-:-:S04]  /*0710*/  IMAD.WIDE.U32 R12, P0, R3, R17, R10 ;  /* 0x00000011030c7225 */ /* 0x000fc8000780000a */
[----:B------:R-:W-:-:S04]  /*0720*/  IMAD.WIDE.U32 R10, R3, R16, RZ ;  /* 0x00000010030a7225 */ /* 0x000fc800078e00ff */
[----:B------:R-:W-:Y:S01]  /*0730*/  IMAD.X R15, RZ, RZ, RZ, P0 ;  /* 0x000000ffff0f7224 */ /* 0x000fe200000e06ff */
[----:B------:R-:W-:Y:S01]  /*0740*/  IADD3 RZ, P0, R11, R12, RZ ;  /* 0x0000000c0bff7210 */ /* 0x000fe20007f1e0ff */
[----:B------:R-:W-:-:S04]  /*0750*/  IMAD.MOV.U32 R14, RZ, RZ, R13 ;  /* 0x000000ffff0e7224 */ /* 0x000fc800078e000d */
[----:B------:R-:W-:-:S08]  /*0760*/  IMAD.WIDE.U32.X R10, R9, R17, R14, P0 ;  /* 0x00000011090a7225 */ /* 0x000fd000000e040e */
.L_x_5:
[-CC-:B------:R-:W-:Y:S01]  /*0770*/  SHF.R.U64 R69, R10, R18.reuse, R11.reuse ;  /* 0x000000120a457219 */ /* 0x180fe2000000120b */
[----:B------:R-:W0:Y:S01]  /*0780*/  LDC.64 R22, c[0x0][0x640] ;  /* 0x00019000ff167b82 */ /* 0x000e220000000a00 */
[----:B------:R-:W-:Y:S01]  /*0790*/  SHF.R.U32.HI R7, RZ, R18, R11 ;  /* 0x00000012ff077219 */ /* 0x000fe2000001160b */
[----:B------:R-:W-:Y:S01]  /*07a0*/  ULDC UR4, c[0x0][0x150] ;  /* 0x0000540000047ab9 */ /* 0x000fe20000000800 */
[----:B------:R-:W-:Y:S01]  /*07b0*/  IADD3 R9, P0, RZ, -R69, RZ ;  /* 0x80000045ff097210 */ /* 0x000fe20007f1e0ff */
[----:B------:R-:W-:Y:S01]  /*07c0*/  IMAD.MOV.U32 R10, RZ, RZ, R0 ;  /* 0x000000ffff0a7224 */ /* 0x000fe200078e0000 */
[----:B------:R-:W-:Y:S01]  /*07d0*/  I2FP.F32.U32 R3, R6 ;  /* 0x0000000600037245 */ /* 0x000fe20000201000 */
[----:B------:R-:W-:Y:S02]  /*07e0*/  IMAD.MOV.U32 R11, RZ, RZ, R5 ;  /* 0x000000ffff0b7224 */ /* 0x000fe400078e0005 */
[----:B------:R-:W1:Y:S01]  /*07f0*/  LDC R14, c[0x0][0x618] ;  /* 0x00018600ff0e7b82 */ /* 0x000e620000000800 */
[----:B------:R-:W-:-:S02]  /*0800*/  IMAD.X R13, RZ, RZ, ~R7, P0 ;  /* 0x000000ffff0d7224 */ /* 0x000fc400000e0e07 */
[----:B------:R-:W-:Y:S01]  /*0810*/  FMUL R3, R3, UR4 ;  /* 0x0000000403037c20 */ /* 0x000fe20008400000 */
[----:B------:R-:W-:Y:S01]  /*0820*/  IMAD.WIDE.U32 R10, R9, R20, R10 ;  /* 0x00000014090a7225 */ /* 0x000fe200078e000a */
[----:B------:R-:W-:-:S03]  /*0830*/  ULDC UR4, c[0x0][0x154] ;  /* 0x0000550000047ab9 */ /* 0x000fc60000000800 */
[----:B------:R-:W-:Y:S01]  /*0840*/  IMAD R12, R13, R20, RZ ;  /* 0x000000140d0c7224 */ /* 0x000fe200078e02ff */
[----:B------:R-:W2:Y:S01]  /*0850*/  LDC R7, c[0x0][0x144] ;  /* 0x00005100ff077b82 */ /* 0x000ea20000000800 */
[----:B------:R-:W3:Y:S01]  /*0860*/  F2I.U32.TRUNC.NTZ R3, R3 ;  /* 0x0000000300037305 */ /* 0x000ee2000020f000 */
[----:B------:R-:W-:Y:S02]  /*0870*/  IMAD.MOV.U32 R13, RZ, RZ, -0x1 ;  /* 0xffffffffff0d7424 */ /* 0x000fe400078e00ff */
[----:B------:R-:W-:-:S04]  /*0880*/  IMAD R9, R9, R21, R12 ;  /* 0x0000001509097224 */ /* 0x000fc800078e020c */
[----:B------:R-:W4:Y:S01]  /*0890*/  LDC R18, c[0x0][0x608] ;  /* 0x00018200ff127b82 */ /* 0x000f220000000800 */
[----:B------:R-:W-:Y:S01]  /*08a0*/  IMAD.IADD R11, R11, 0x1, R9 ;  /* 0x000000010b0b7824 */ /* 0x000fe200078e0209 */
[----:B0-----:R-:W-:Y:S02]  /*08b0*/  ISETP.NE.U32.AND P0, PT, R22, RZ, PT ;  /* 0x000000ff1600720c */ /* 0x001fe40003f05070 */
[----:B------:R-:W-:Y:S02]  /*08c0*/  I2FP.F32.U32 R9, R8 ;  /* 0x0000000800097245 */ /* 0x000fe40000201000 */
[----:B------:R-:W-:Y:S02]  /*08d0*/  ISETP.NE.AND.EX P0, PT, R23, RZ, PT, P0 ;  /* 0x000000ff1700720c */ /* 0x000fe40003f05300 */
[----:B------:R-:W0:Y:S01]  /*08e0*/  LDC R12, c[0x0][0x658] ;  /* 0x00019600ff0c7b82 */ /* 0x000e220000000800 */
[-C--:B-1----:R-:W-:Y:S01]  /*08f0*/  SHF.R.U64 R16, R10, R14.reuse, R11 ;  /* 0x0000000e0a107219 */ /* 0x082fe2000000120b */
[----:B---3--:R-:W-:Y:S01]  /*0900*/  IMAD.MOV R10, RZ, RZ, -R3 ;  /* 0x000000ffff0a7224 */ /* 0x008fe200078e0a03 */
[----:B------:R-:W-:-:S05]  /*0910*/  SHF.R.U32.HI R11, RZ, R14, R11 ;  /* 0x0000000eff0b7219 */ /* 0x000fca000001160b */
[----:B------:R-:W1:Y:S01]  /*0920*/  LDC R17, c[0x0][0x148] ;  /* 0x00005200ff117b82 */ /* 0x000e620000000800 */
[----:B--2---:R-:W-:Y:S02]  /*0930*/  IMAD R3, R7, R10, R6 ;  /* 0x0000000a07037224 */ /* 0x004fe400078e0206 */
[----:B------:R-:W-:-:S04]  /*0940*/  FMUL R7, R9, UR4 ;  /* 0x0000000409077c20 */ /* 0x000fc80008400000 */
[----:B------:R2:W3:Y:S01]  /*0950*/  F2I.U32.TRUNC.NTZ R15, R7 ;  /* 0x00000007000f7305 */ /* 0x0004e2000020f000 */
[----:B------:R-:W1:Y:S01]  /*0960*/  LDC R21, c[0x0][0x600] ;  /* 0x00018000ff157b82 */ /* 0x000e620000000800 */
[-CC-:B----4-:R-:W-:Y:S02]  /*0970*/  SHF.R.U64 R27, R16, R18.reuse, R11.reuse ;  /* 0x00000012101b7219 */ /* 0x190fe4000000120b */
[----:B------:R-:W-:Y:S01]  /*0980*/  SHF.R.U32.HI R9, RZ, R18, R11 ;  /* 0x00000012ff097219 */ /* 0x000fe2000001160b */
[----:B------:R-:W-:-:S04]  /*0990*/  IMAD.MOV.U32 R11, RZ, RZ, 0x1 ;  /* 0x00000001ff0b7424 */ /* 0x000fc800078e00ff */
[----:B------:R-:W4:Y:S01]  /*09a0*/  LDC R20, c[0x0][0x648] ;  /* 0x00019200ff147b82 */ /* 0x000f220000000800 */
[-C--:B0-----:R-:W-:Y:S02]  /*09b0*/  SHF.L.U32 R6, R13, R12.reuse, RZ ;  /* 0x0000000c0d067219 */ /* 0x081fe400000006ff */
[-CC-:B------:R-:W-:Y:S02]  /*09c0*/  SHF.R.U64 R18, R27, R12.reuse, R9.reuse ;  /* 0x0000000c1b127219 */ /* 0x180fe40000001209 */
[----:B------:R-:W-:Y:S02]  /*09d0*/  SHF.R.U32.HI R19, RZ, R12, R9 ;  /* 0x0000000cff137219 */ /* 0x000fe40000011609 */
[----:B------:R-:W-:Y:S01]  /*09e0*/  LOP3.LUT R14, RZ, R6, RZ, 0x33, !PT ;  /* 0x00000006ff0e7212 */ /* 0x000fe200078e33ff */
[----:B------:R-:W0:Y:S01]  /*09f0*/  LDC R25, c[0x0][0x638] ;  /* 0x00018e00ff197b82 */ /* 0x000e220000000800 */
[----:B------:R-:W-:Y:S01]  /*0a00*/  SHF.L.U32 R9, R11, R12, RZ ;  /* 0x0000000c0b097219 */ /* 0x000fe200000006ff */
[----:B------:R-:W-:-:S02]  /*0a10*/  IMAD.MOV.U32 R6, RZ, RZ, R18 ;  /* 0x000000ffff067224 */ /* 0x000fc400078e0012 */
[----:B--2---:R-:W-:-:S04]  /*0a20*/  IMAD.MOV.U32 R7, RZ, RZ, R19 ;  /* 0x000000ffff077224 */ /* 0x004fc800078e0013 */
[----:B------:R-:W2:Y:S01]  /*0a30*/  LDC R24, c[0x0][0x610] ;  /* 0x00018400ff187b82 */ /* 0x000ea20000000800 */
[----:B---3--:R-:W-:Y:S05]  /*0a40*/  @!P0 BRA `(.L_x_6) ;  /* 0x0000000000288947 */ /* 0x008fea0003800000 */
[----:B------:R-:W3:Y:S02]  /*0a50*/  LDC R13, c[0x0][0x64c] ;  /* 0x00019300ff0d7b82 */ /* 0x000ee40000000800 */
[----:B---3--:R-:W-:-:S05]  /*0a60*/  IADD3 R13, P0, R18, R13, RZ ;  /* 0x0000000d120d7210 */ /* 0x008fca0007f1e0ff */
        /* <DEDUP_REMOVED lines=8> */
.L_x_6:
[----:B----4-:R-:W-:Y:S01]  /*0af0*/  SHF.R.U64 R6, R6, R20, R7 ;  /* 0x0000001406067219 */ /* 0x010fe20000001207 */
[----:B-1----:R-:W-:Y:S01]  /*0b00*/  VIADD R7, R21, 0xffffffff ;  /* 0xffffffff15077836 */ /* 0x002fe20000000000 */
[----:B------:R-:W-:Y:S01]  /*0b10*/  LOP3.LUT R14, R27, R14, RZ, 0xc0, !PT ;  /* 0x0000000e1b0e7212 */ /* 0x000fe200078ec0ff */
[----:B------:R-:W-:Y:S02]  /*0b20*/  IMAD.MOV R15, RZ, RZ, -R15 ;  /* 0x000000ffff0f7224 */ /* 0x000fe400078e0a0f */
[----:B------:R-:W-:Y:S01]  /*0b30*/  IMAD.MOV R10, RZ, RZ, -R6 ;  /* 0x000000ffff0a7224 */ /* 0x000fe200078e0a06 */
[----:B------:R-:W-:Y:S01]  /*0b40*/  LOP3.LUT R7, R16, R7, RZ, 0xc0, !PT ;  /* 0x0000000710077212 */ /* 0x000fe200078ec0ff */
[----:B------:R-:W-:Y:S02]  /*0b50*/  IMAD R14, R9, R6, R14 ;  /* 0x00000006090e7224 */ /* 0x000fe400078e020e */
[----:B------:R-:W-:Y:S02]  /*0b60*/  @P4 IMAD R3, R17, R15, R8 ;  /* 0x0000000f11034224 */ /* 0x000fe400078e0208 */
[----:B0-----:R-:W-:-:S02]  /*0b70*/  IMAD R6, R10, R25, R18 ;  /* 0x000000190a067224 */ /* 0x001fc400078e0212 */
[----:B--2---:R-:W-:Y:S02]  /*0b80*/  IMAD R3, R14, R24, R3 ;  /* 0x000000180e037224 */ /* 0x004fe400078e0203 */
[----:B------:R-:W-:Y:S02]  /*0b90*/  IMAD R6, R6, R21, R7 ;  /* 0x0000001506067224 */ /* 0x000fe400078e0207 */
[----:B------:R-:W-:-:S03]  /*0ba0*/  IMAD.MOV.U32 R9, RZ, RZ, 0x1 ;  /* 0x00000001ff097424 */ /* 0x000fc600078e00ff */
[----:B------:R-:W-:Y:S02]  /*0bb0*/  SEL R12, R6, R3, !P4 ;  /* 0x00000003060c7207 */ /* 0x000fe40006000000 */
[----:B------:R-:W-:-:S07]  /*0bc0*/  SEL R16, R3, R6, !P4 ;  /* 0x0000000603107207 */ /* 0x000fce0006000000 */
.L_x_4:
[----:B------:R-:W-:-:S08]  /*0bd0*/  NOP ;  /* 0x0000000000007918 */ /* 0x000fd00000000000 */
[----:B------:R-:W0:Y:S02]  /*0be0*/  USETMAXREG.TRY_ALLOC.CTAPOOL UP0, 0xe8 ;  /* 0x000000e8000079c8 */ /* 0x000e240008000600 */
[----:B0-----:R-:W-:-:S13]  /*0bf0*/  PLOP3.LUT P0, PT, PT, PT, UP0, 0x80, 0x0 ;  /* 0x000000000000781c */ /* 0x001fda0003f0f008 */
[----:B------:R-:W-:Y:S05]  /*0c00*/  @!P0 BRA `(.L_x_4) ;  /* 0xfffffffc00f08947 */ /* 0x000fea000383ffff */
[----:B------:R-:W-:Y:S01]  /*0c10*/  ULDC.64 UR4, c[0x0][0x598] ;  /* 0x0001660000047ab9 */ /* 0x000fe20000000a00 */
[----:B------:R-:W-:Y:S01]  /*0c20*/  ULDC.64 UR16, c[0x0][0x208] ;  /* 0x0000820000107ab9 */ /* 0x000fe20000000a00 */
[----:B------:R-:W-:-:S04]  /*0c30*/  ISETP.NE.U32.AND P0, PT, RZ, UR4, PT ;  /* 0x00000004ff007c0c */ /* 0x000fc8000bf05070 */
[----:B------:R-:W-:-:S13]  /*0c40*/  ISETP.NE.AND.EX P0, PT, RZ, UR5, PT, P0 ;  /* 0x00000005ff007c0c */ /* 0x000fda000bf05300 */
[----:B------:R-:W-:Y:S05]  /*0c50*/  @!P0 BRA `(.L_x_7) ;  /* 0x00000000001c8947 */ /* 0x000fea0003800000 */
[----:B------:R-:W0:Y:S02]  /*0c60*/  LDC.64 R6, c[0x0][0x598] ;  /* 0x00016600ff067b82 */ /* 0x000e240000000a00 */
[----:B0-----:R-:W2:Y:S02]  /*0c70*/  LDG.E.64 R6, desc[UR16][R6.64] ;  /* 0x0000001006067981 */ /* 0x001ea4000c1e1b00 */
[----:B--2---:R-:W-:-:S04]  /*0c80*/  ISETP.NE.U32.AND P0, PT, R6, RZ, PT ;  /* 0x000000ff0600720c */ /* 0x004fc80003f05070 */
[----:B------:R-:W-:-:S13]  /*0c90*/  ISETP.NE.AND.EX P0, PT, R7, RZ, PT, P0 ;  /* 0x000000ff0700720c */ /* 0x000fda0003f05300 */
[----:B------:R-:W-:Y:S05]  /*0ca0*/  @!P0 BRA `(.L_x_7) ;  /* 0x0000000000088947 */ /* 0x000fea0003800000 */
[----:B------:R0:W5:Y:S01]  /*0cb0*/  LD.E R3, desc[UR16][R6.64] ;  /* 0x0000001006037980 */ /* 0x000162000c101900 */
[----:B------:R-:W-:Y:S05]  /*0cc0*/  BRA `(.L_x_8) ;  /* 0x0000000000207947 */ /* 0x000fea0003800000 */
.L_x_7:
[----:B------:R-:W-:Y:S02]  /*0cd0*/  ULDC.64 UR4, c[0x0][0x588] ;  /* 0x0001620000047ab9 */ /* 0x000fe40000000a00 */
[----:B------:R-:W-:-:S04]  /*0ce0*/  ISETP.NE.U32.AND P0, PT, RZ, UR4, PT ;  /* 0x00000004ff007c0c */ /* 0x000fc8000bf05070 */
[----:B------:R-:W-:-:S13]  /*0cf0*/  ISETP.NE.AND.EX P0, PT, RZ, UR5, PT, P0 ;  /* 0x00000005ff007c0c */ /* 0x000fda000bf05300 */
[----:B------:R-:W-:Y:S05]  /*0d00*/  @!P0 BRA `(.L_x_9) ;  /* 0x00000000000c8947 */ /* 0x000fea0003800000 */
[----:B------:R-:W0:Y:S02]  /*0d10*/  LDC.64 R6, c[0x0][0x588] ;  /* 0x00016200ff067b82 */ /* 0x000e240000000a00 */
[----:B0-----:R1:W5:Y:S01]  /*0d20*/  LDG.E R3, desc[UR16][R6.64] ;  /* 0x0000001006037981 */ /* 0x001362000c1e1900 */
[----:B------:R-:W-:Y:S05]  /*0d30*/  BRA `(.L_x_8) ;  /* 0x0000000000047947 */ /* 0x000fea0003800000 */
.L_x_9:
[----:B------:R-:W2:Y:S02]  /*0d40*/  LDC R3, c[0x0][0x580] ;  /* 0x00016000ff037b82 */ /* 0x000ea40000000800 */
.L_x_8:
[----:B------:R-:W-:Y:S02]  /*0d50*/  ULDC.64 UR4, c[0x0][0x5a0] ;  /* 0x0001680000047ab9 */ /* 0x000fe40000000a00 */
[----:B------:R-:W-:-:S04]  /*0d60*/  ISETP.NE.U32.AND P0, PT, RZ, UR4, PT ;  /* 0x00000004ff007c0c */ /* 0x000fc8000bf05070 */
[----:B------:R-:W-:-:S13]  /*0d70*/  ISETP.NE.AND.EX P0, PT, RZ, UR5, PT, P0 ;  /* 0x00000005ff007c0c */ /* 0x000fda000bf05300 */
[----:B------:R-:W-:Y:S05]  /*0d80*/  @!P0 BRA `(.L_x_10) ;  /* 0x00000000001c8947 */ /* 0x000fea0003800000 */
[----:B01----:R-:W0:Y:S02]  /*0d90*/  LDC.64 R6, c[0x0][0x5a0] ;  /* 0x00016800ff067b82 */ /* 0x003e240000000a00 */
[----:B0-----:R-:W3:Y:S02]  /*0da0*/  LDG.E.64 R6, desc[UR16][R6.64] ;  /* 0x0000001006067981 */ /* 0x001ee4000c1e1b00 */
[----:B---3--:R-:W-:-:S04]  /*0db0*/  ISETP.NE.U32.AND P0, PT, R6, RZ, PT ;  /* 0x000000ff0600720c */ /* 0x008fc80003f05070 */
[----:B------:R-:W-:-:S13]  /*0dc0*/  ISETP.NE.AND.EX P0, PT, R7, RZ, PT, P0 ;  /* 0x000000ff0700720c */ /* 0x000fda0003f05300 */
[----:B------:R-:W-:Y:S05]  /*0dd0*/  @!P0 BRA `(.L_x_10) ;  /* 0x0000000000088947 */ /* 0x000fea0003800000 */
[----:B------:R0:W5:Y:S01]  /*0de0*/  LD.E R10, desc[UR16][R6.64] ;  /* 0x00000010060a7980 */ /* 0x000162000c101900 */
[----:B------:R-:W-:Y:S05]  /*0df0*/  BRA `(.L_x_11) ;  /* 0x0000000000207947 */ /* 0x000fea0003800000 */
.L_x_10:
[----:B------:R-:W-:Y:S02]  /*0e00*/  ULDC.64 UR4, c[0x0][0x590] ;  /* 0x0001640000047ab9 */ /* 0x000fe40000000a00 */
[----:B------:R-:W-:-:S04]  /*0e10*/  ISETP.NE.U32.AND P0, PT, RZ, UR4, PT ;  /* 0x00000004ff007c0c */ /* 0x000fc8000bf05070 */
[----:B------:R-:W-:-:S13]  /*0e20*/  ISETP.NE.AND.EX P0, PT, RZ, UR5, PT, P0 ;  /* 0x00000005ff007c0c */ /* 0x000fda000bf05300 */
[----:B------:R-:W-:Y:S05]  /*0e30*/  @!P0 BRA `(.L_x_12) ;  /* 0x00000000000c8947 */ /* 0x000fea0003800000 */
[----:B------:R-:W3:Y:S02]  /*0e40*/  LDC.64 R10, c[0x0][0x590] ;  /* 0x00016400ff0a7b82 */ /* 0x000ee40000000a00 */
[----:B---3--:R3:W5:Y:S01]  /*0e50*/  LDG.E R10, desc[UR16][R10.64] ;  /* 0x000000100a0a7981 */ /* 0x008762000c1e1900 */
[----:B------:R-:W-:Y:S05]  /*0e60*/  BRA `(.L_x_11) ;  /* 0x0000000000047947 */ /* 0x000fea0003800000 */
.L_x_12:
[----:B------:R-:W4:Y:S02]  /*0e70*/  LDC R10, c[0x0][0x584] ;  /* 0x00016100ff0a7b82 */ /* 0x000f240000000800 */
.L_x_11:
[----:B------:R-:W-:-:S13]  /*0e80*/  LOP3.LUT P0, RZ, R9, 0xff, RZ, 0xc0, !PT ;  /* 0x000000ff09ff7812 */ /* 0x000fda000780c0ff */
[----:B------:R-:W-:Y:S05]  /*0e90*/  @!P0 EXIT ;  /* 0x000000000000894d */ /* 0x000fea0003800000 */
[----:B------:R-:W-:Y:S01]  /*0ea0*/  ULDC UR4, c[0x0][0x28c] ;  /* 0x0000a30000047ab9 */ /* 0x000fe20000000800 */
[----:B------:R-:W-:Y:S01]  /*0eb0*/  LOP3.LUT R80, R4, 0x1, RZ, 0xfc, !PT ;  /* 0x0000000104507812 */ /* 0x000fe200078efcff */
[----:B------:R-:W-:-:S04]  /*0ec0*/  UIADD3 UR4, UR4, 0x3f, URZ ;  /* 0x0000003f04047890 */ /* 0x000fc8000fffe03f */
[----:B------:R-:W-:-:S04]  /*0ed0*/  USHF.R.S32.HI UR5, URZ, 0x1f, UR4 ;  /* 0x0000001f3f057899 */ /* 0x000fc80008011404 */
[----:B------:R-:W-:-:S03]  /*0ee0*/  ULEA.HI UR5, UR5, UR4, URZ, 0x6 ;  /* 0x0000000405057291 */ /* 0x000fc6000f8f303f */
[----:B------:R-:W-:Y:S01]  /*0ef0*/  UMOV UR4, URZ ;  /* 0x0000003f00047c82 */ /* 0x000fe20008000000 */
[----:B------:R-:W-:-:S03]  /*0f00*/  USHF.R.S32.HI UR9, URZ, 0x6, UR5 ;  /* 0x000000063f097899 */ /* 0x000fc60008011405 */
[----:B------:R-:W-:-:S09]  /*0f10*/  UMOV UR5, URZ ;  /* 0x0000003f00057c82 */ /* 0x000fd20008000000 */
.L_x_101:
[----:B01----:R-:W-:Y:S01]  /*0f20*/  LOP3.LUT R6, R2, 0x80, RZ, 0xc0, !PT ;  /* 0x0000008002067812 */ /* 0x003fe200078ec0ff */
[----:B------:R-:W0:Y:S01]  /*0f30*/  S2UR UR13, SR_CgaCtaId ;  /* 0x00000000000d79c3 */ /* 0x000e220000008800 */
[----:B------:R-:W-:Y:S01]  /*0f40*/  UMOV UR12, 0x400 ;  /* 0x00000400000c7882 */ /* 0x000fe20000000000 */
[----:B------:R-:W-:Y:S01]  /*0f50*/  UMOV UR6, URZ ;  /* 0x0000003f00067c82 */ /* 0x000fe20008000000 */
[----:B------:R-:W-:Y:S01]  /*0f60*/  SHF.R.U32.HI R6, RZ, 0x7, R6 ;  /* 0x00000007ff067819 */ /* 0x000fe20000011606 */
[----:B------:R-:W-:Y:S01]  /*0f70*/  UMOV UR7, URZ ;  /* 0x0000003f00077c82 */ /* 0x000fe20008000000 */
[----:B------:R-:W-:Y:S01]  /*0f80*/  UMOV UR18, UR5 ;  /* 0x0000000500127c82 */ /* 0x000fe20008000000 */
[----:B------:R-:W-:Y:S01]  /*0f90*/  CS2R R14, SRZ ;  /* 0x00000000000e7805 */ /* 0x000fe2000001ff00 */
[----:B---3--:R-:W-:Y:S01]  /*0fa0*/  IMAD.MOV.U32 R11, RZ, RZ, RZ ;  /* 0x000000ffff0b7224 */ /* 0x008fe200078e00ff */
[----:B------:R-:W1:Y:S01]  /*0fb0*/  LDC R7, c[0x0][0x28c] ;  /* 0x0000a300ff077b82 */ /* 0x000e620000000800 */
[----:B------:R-:W3:Y:S01]  /*0fc0*/  SHFL.IDX PT, R6, R6, RZ, 0x1f ;  /* 0x00001fff06067589 */ /* 0x000ee200000e0000 */
[----:B------:R-:W-:-:S02]  /*0fd0*/  CS2R R18, SRZ ;  /* 0x0000000000127805 */ /* 0x000fc4000001ff00 */
[----:B------:R-:W-:Y:S02]  /*0fe0*/  CS2R R20, SRZ ;  /* 0x0000000000147805 */ /* 0x000fe4000001ff00 */
[----:B------:R-:W-:Y:S02]  /*0ff0*/  CS2R R22, SRZ ;  /* 0x0000000000167805 */ /* 0x000fe4000001ff00 */
[----:B------:R-:W-:Y:S02]  /*1000*/  CS2R R56, SRZ ;  /* 0x0000000000387805 */ /* 0x000fe4000001ff00 */
[----:B------:R-:W-:Y:S02]  /*1010*/  CS2R R58, SRZ ;  /* 0x00000000003a7805 */ /* 0x000fe4000001ff00 */
[----:B------:R-:W-:Y:S02]  /*1020*/  CS2R R60, SRZ ;  /* 0x00000000003c7805 */ /* 0x000fe4000001ff00 */
[----:B------:R-:W-:-:S02]  /*1030*/  CS2R R62, SRZ ;  /* 0x00000000003e7805 */ /* 0x000fc4000001ff00 */
[----:B------:R-:W-:Y:S02]  /*1040*/  CS2R R64, SRZ ;  /* 0x0000000000407805 */ /* 0x000fe4000001ff00 */
[----:B------:R-:W-:Y:S01]  /*1050*/  CS2R R66, SRZ ;  /* 0x0000000000427805 */ /* 0x000fe2000001ff00 */
[----:B------:R-:W-:Y:S01]  /*1060*/  IMAD.MOV.U32 R68, RZ, RZ, RZ ;  /* 0x000000ffff447224 */ /* 0x000fe200078e00ff */
[----:B------:R-:W-:Y:S02]  /*1070*/  CS2R R70, SRZ ;  /* 0x0000000000467805 */ /* 0x000fe4000001ff00 */
[----:B------:R-:W-:Y:S02]  /*1080*/  CS2R R72, SRZ ;  /* 0x0000000000487805 */ /* 0x000fe4000001ff00 */
[----:B------:R-:W-:Y:S02]  /*1090*/  CS2R R74, SRZ ;  /* 0x00000000004a7805 */ /* 0x000fe4000001ff00 */
[----:B------:R-:W-:-:S02]  /*10a0*/  CS2R R76, SRZ ;  /* 0x00000000004c7805 */ /* 0x000fc4000001ff00 */
[----:B------:R-:W-:Y:S01]  /*10b0*/  CS2R R78, SRZ ;  /* 0x00000000004e7805 */ /* 0x000fe2000001ff00 */
[----:B------:R-:W-:Y:S01]  /*10c0*/  IMAD.U32 R9, RZ, RZ, UR4 ;  /* 0x00000004ff097e24 */ /* 0x000fe2000f8e00ff */
[----:B------:R-:W-:Y:S02]  /*10d0*/  CS2R R24, SRZ ;  /* 0x0000000000187805 */ /* 0x000fe4000001ff00 */
[----:B------:R-:W-:Y:S02]  /*10e0*/  CS2R R26, SRZ ;  /* 0x00000000001a7805 */ /* 0x000fe4000001ff00 */
[----:B------:R-:W-:Y:S02]  /*10f0*/  CS2R R28, SRZ ;  /* 0x00000000001c7805 */ /* 0x000fe4000001ff00 */
[----:B------:R-:W-:Y:S02]  /*1100*/  CS2R R30, SRZ ;  /* 0x00000000001e7805 */ /* 0x000fe4000001ff00 */
[----:B------:R-:W-:-:S02]  /*1110*/  CS2R R32, SRZ ;  /* 0x0000000000207805 */ /* 0x000fc4000001ff00 */
[----:B------:R-:W-:Y:S02]  /*1120*/  CS2R R34, SRZ ;  /* 0x0000000000227805 */ /* 0x000fe4000001ff00 */
[----:B-1----:R-:W-:Y:S02]  /*1130*/  ISETP.GE.AND P0, PT, R7, 0x1, PT ;  /* 0x000000010700780c */ /* 0x002fe40003f06270 */
[----:B------:R-:W-:Y:S02]  /*1140*/  CS2R R36, SRZ ;  /* 0x0000000000247805 */ /* 0x000fe4000001ff00 */
[----:B---3--:R-:W-:Y:S02]  /*1150*/  R2UR UR8, R6 ;  /* 0x00000000060872ca */ /* 0x008fe400000e0000 */
[----:B------:R-:W-:Y:S02]  /*1160*/  CS2R R38, SRZ ;  /* 0x0000000000267805 */ /* 0x000fe4000001ff00 */
[----:B------:R-:W-:-:S02]  /*1170*/  CS2R R40, SRZ ;  /* 0x0000000000287805 */ /* 0x000fc4000001ff00 */
[----:B------:R-:W-:Y:S02]  /*1180*/  CS2R R42, SRZ ;  /* 0x00000000002a7805 */ /* 0x000fe4000001ff00 */
[----:B------:R-:W-:Y:S02]  /*1190*/  CS2R R44, SRZ ;  /* 0x00000000002c7805 */ /* 0x000fe4000001ff00 */
[----:B------:R-:W-:Y:S02]  /*11a0*/  CS2R R46, SRZ ;  /* 0x00000000002e7805 */ /* 0x000fe4000001ff00 */
[----:B------:R-:W-:Y:S02]  /*11b0*/  CS2R R48, SRZ ;  /* 0x0000000000307805 */ /* 0x000fe4000001ff00 */
[----:B------:R-:W-:Y:S02]  /*11c0*/  CS2R R50, SRZ ;  /* 0x0000000000327805 */ /* 0x000fe4000001ff00 */
[----:B------:R-:W-:-:S02]  /*11d0*/  CS2R R52, SRZ ;  /* 0x0000000000347805 */ /* 0x000fc4000001ff00 */
[----:B------:R-:W-:Y:S01]  /*11e0*/  CS2R R54, SRZ ;  /* 0x0000000000367805 */ /* 0x000fe2000001ff00 */
[----:B------:R-:W-:-:S04]  /*11f0*/  ULEA.HI UR10, UR8, UR8, URZ, 0x1 ;  /* 0x00000008080a7291 */ /* 0x000fc8000f8f083f */
[----:B------:R-:W-:Y:S02]  /*1200*/  ULOP3.LUT UR11, UR10, 0xffffe, URZ, 0xc0, !UPT ;  /* 0x000ffffe0a0b7892 */ /* 0x000fe4000f8ec03f */
[----:B0-----:R-:W-:Y:S02]  /*1210*/  ULEA UR10, UR13, UR12, 0x18 ;  /* 0x0000000c0d0a7291 */ /* 0x001fe4000f8ec03f */
[----:B------:R-:W-:-:S03]  /*1220*/  UIADD3 UR11, UR8, -UR11, URZ ;  /* 0x8000000b080b7290 */ /* 0x000fc6000fffe03f */
[----:B------:R-:W-:Y:S01]  /*1230*/  UMOV UR8, URZ ;  /* 0x0000003f00087c82 */ /* 0x000fe20008000000 */
[----:B------:R-:W-:-:S04]  /*1240*/  ULEA UR11, UR11, UR10, 0xc ;  /* 0x0000000a0b0b7291 */ /* 0x000fc8000f8e603f */
[----:B------:R-:W-:-:S04]  /*1250*/  UIADD3 UR11, UR11, 0x100, URZ ;  /* 0x000001000b0b7890 */ /* 0x000fc8000fffe03f */
[----:B------:R-:W-:-:S04]  /*1260*/  USHF.R.U32.HI UR11, URZ, 0x4, UR11 ;  /* 0x000000043f0b7899 */ /* 0x000fc8000801160b */
[----:B------:R-:W-:Y:S01]  /*1270*/  ULOP3.LUT UR11, UR11, 0x3fff, URZ, 0xc0, !UPT ;  /* 0x00003fff0b0b7892 */ /* 0x000fe2000f8ec03f */
[----:B-----5:R-:W-:Y:S11]  /*1280*/  @!P0 BRA `(.L_x_13) ;  /* 0x0000000400708947 */ /* 0x020ff60003800000 */
[----:B------:R-:W-:-:S13]  /*1290*/  ISETP.NE.AND P1, PT, R80, 0x3, PT ;  /* 0x000000035000780c */ /* 0x000fda0003f25270 */
[----:B------:R-:W-:Y:S05]  /*12a0*/  @!P1 BRA `(.L_x_14) ;  /* 0x0000000000049947 */ /* 0x000fea0003800000 */
[----:B------:R-:W-:Y:S01]  /*12b0*/  BPT.TRAP 0x1 ;  /* 0x000000040000795c */ /* 0x000fe20000300000 */
.L_x_14:
[----:B------:R-:W-:Y:S01]  /*12c0*/  ULEA UR6, UR5, UR10, 0x3 ;  /* 0x0000000a05067291 */ /* 0x000fe2000f8e183f */
[----:B------:R-:W-:-:S05]  /*12d0*/  IMAD.U32 R6, RZ, RZ, UR4 ;  /* 0x00000004ff067e24 */ /* 0x000fca000f8e00ff */
[----:B------:R-:W-:-:S04]  /*12e0*/  SHF.L.U32 R6, R6, 0x1f, RZ ;  /* 0x0000001f06067819 */ /* 0x000fc800000006ff */
[----:B------:R0:W1:Y:S01]  /*12f0*/  SYNCS.PHASECHK.TRANS64.TRYWAIT P0, [UR6], R6 ;  /* 0x00000006ff0075a7 */ /* 0x0000620008000146 */
[----:B------:R-:W-:Y:S05]  /*1300*/  @!P1 BRA `(.L_x_15) ;  /* 0x0000000000049947 */ /* 0x000fea0003800000 */
[----:B------:R-:W-:Y:S01]  /*1310*/  BPT.TRAP 0x1 ;  /* 0x000000040000795c */ /* 0x000fe20000300000 */
.L_x_15:
[----:B-1----:R-:W-:Y:S05]  /*1320*/  @P0 BRA `(.L_x_16) ;  /* 0x0000000000080947 */ /* 0x002fea0003800000 */
[----:B------:R-:W1:Y:S02]  /*1330*/  SYNCS.PHASECHK.TRANS64.TRYWAIT P0, [UR6], R6 ;  /* 0x00000006ff0075a7 */ /* 0x000e640008000146 */
[----:B-1----:R-:W-:Y:S05]  /*1340*/  @!P0 BRA `(.L_x_17) ;  /* 0x00000054002c8947 */ /* 0x002fea0003800000 */
.L_x_16:
[----:B------:R-:W-:Y:S01]  /*1350*/  UIADD3 UR6, UR10, 0x6100, URZ ;  /* 0x000061000a067890 */ /* 0x000fe2000fffe03f */
[----:B------:R-:W-:Y:S01]  /*1360*/  WARPGROUP.ARRIVE ;  /* 0x00000000000079c5 */ /* 0x000fe20000000000 */
[----:B------:R-:W-:Y:S01]  /*1370*/  ULOP3.LUT UR12, UR11, 0x10000, URZ, 0xfc, !UPT ;  /* 0x000100000b0c7892 */ /* 0x000fe2000f8efc3f */
[----:B------:R-:W-:Y:S01]  /*1380*/  CS2R R14, SRZ ;  /* 0x00000000000e7805 */ /* 0x000fe2000001ff00 */
[----:B------:R-:W-:Y:S01]  /*1390*/  USHF.R.U32.HI UR6, URZ, 0x4, UR6 ;  /* 0x000000043f067899 */ /* 0x000fe20008011606 */
[----:B------:R-:W-:Y:S01]  /*13a0*/  IMAD.MOV.U32 R11, RZ, RZ, RZ ;  /* 0x000000ffff0b7224 */ /* 0x000fe200078e00ff */
[----:B------:R-:W-:Y:S01]  /*13b0*/  ULEA UR12, UR5, UR12, 0x9 ;  /* 0x0000000c050c7291 */ /* 0x000fe2000f8e483f */
[----:B------:R-:W-:Y:S01]  /*13c0*/  CS2R R18, SRZ ;  /* 0x0000000000127805 */ /* 0x000fe2000001ff00 */
[----:B------:R-:W-:Y:S01]  /*13d0*/  ULOP3.LUT UR6, UR6, 0x3fff, URZ, 0xc0, !UPT ;  /* 0x00003fff06067892 */ /* 0x000fe2000f8ec03f */
[----:B------:R-:W-:Y:S01]  /*13e0*/  CS2R R20, SRZ ;  /* 0x0000000000147805 */ /* 0x000fe2000001ff00 */
[----:B------:R-:W-:Y:S01]  /*13f0*/  UMOV UR13, 0x80000020 ;  /* 0x80000020000d7882 */ /* 0x000fe20000000000 */
[----:B------:R-:W-:Y:S01]  /*1400*/  UMOV UR15, 0x80000020 ;  /* 0x80000020000f7882 */ /* 0x000fe20000000000 */
[----:B------:R-:W-:Y:S01]  /*1410*/  ULOP3.LUT UR6, UR6, 0x10000, URZ, 0xfc, !UPT ;  /* 0x0001000006067892 */ /* 0x000fe2000f8efc3f */
[----:B------:R-:W-:Y:S01]  /*1420*/  CS2R R22, SRZ ;  /* 0x0000000000167805 */ /* 0x000fe2000001ff00 */
[----:B------:R-:W-:Y:S01]  /*1430*/  ULDC UR7, c[0x0][0x50c] ;  /* 0x0001430000077ab9 */ /* 0x000fe20000000800 */
[----:B------:R-:W-:Y:S01]  /*1440*/  CS2R R56, SRZ ;  /* 0x0000000000387805 */ /* 0x000fe2000001ff00 */
[----:B------:R-:W-:Y:S01]  /*1450*/  ULEA UR14, UR5, UR6, 0x8 ;  /* 0x00000006050e7291 */ /* 0x000fe2000f8e403f */
[----:B------:R-:W-:Y:S01]  /*1460*/  CS2R R58, SRZ ;  /* 0x00000000003a7805 */ /* 0x000fe2000001ff00 */
[----:B------:R-:W-:Y:S01]  /*1470*/  UISETP.NE.AND UP0, UPT, UR7, 0x2, UPT ;  /* 0x000000020700788c */ /* 0x000fe2000bf05270 */
[----:B------:R-:W-:Y:S01]  /*1480*/  CS2R R60, SRZ ;  /* 0x00000000003c7805 */ /* 0x000fe2000001ff00 */
[----:B------:R-:W-:Y:S01]  /*1490*/  UMOV UR6, 0x2 ;  /* 0x0000000200067882 */ /* 0x000fe20000000000 */
[----:B------:R-:W-:Y:S01]  /*14a0*/  CS2R R62, SRZ ;  /* 0x00000000003e7805 */ /* 0x000fe2000001ff00 */
[----:B------:R-:W-:Y:S01]  /*14b0*/  USEL UR7, URZ, 0x1, UP0 ;  /* 0x000000013f077887 */ /* 0x000fe20008000000 */
[----:B------:R-:W-:-:S02]  /*14c0*/  CS2R R64, SRZ ;  /* 0x0000000000407805 */ /* 0x000fc4000001ff00 */
[----:B------:R-:W-:Y:S01]  /*14d0*/  CS2R R66, SRZ ;  /* 0x0000000000427805 */ /* 0x000fe2000001ff00 */
[----:B------:R-:W-:Y:S01]  /*14e0*/  QGMMA.64x64x32.F32.E5M2.E5M2 R24, gdesc[UR12], RZ, !UPT ;  /* 0x00e000000c1879f3 */ /* 0x000fe2000c7038ff */
[----:B------:R-:W-:Y:S01]  /*14f0*/  UIADD3 UR12, UR12, 0x2, URZ ;  /* 0x000000020c0c7890 */ /* 0x000fe2000fffe03f */
[----:B------:R-:W-:Y:S01]  /*1500*/  IMAD.MOV.U32 R68, RZ, RZ, RZ ;  /* 0x000000ffff447224 */ /* 0x000fe200078e00ff */
[----:B------:R-:W-:Y:S01]  /*1510*/  ISETP.NE.AND P0, PT, RZ, UR7, PT ;  /* 0x00000007ff007c0c */ /* 0x000fe2000bf05270 */
[----:B------:R-:W-:Y:S01]  /*1520*/  UIADD3 UR14, UR14, 0x2, URZ ;  /* 0x000000020e0e7890 */ /* 0x000fe2000fffe03f */
[----:B------:R-:W-:Y:S01]  /*1530*/  CS2R R70, SRZ ;  /* 0x0000000000467805 */ /* 0x000fe2000001ff00 */
[----:B------:R-:W-:Y:S01]  /*1540*/  UMOV UR13, 0x80000020 ;  /* 0x80000020000d7882 */ /* 0x000fe20000000000 */
[----:B------:R-:W-:Y:S01]  /*1550*/  UMOV UR15, 0x80000020 ;  /* 0x80000020000f7882 */ /* 0x000fe20000000000 */
[----:B------:R-:W-:Y:S02]  /*1560*/  CS2R R72, SRZ ;  /* 0x0000000000487805 */ /* 0x000fe4000001ff00 */
[----:B------:R-:W-:-:S02]  /*1570*/  CS2R R74, SRZ ;  /* 0x00000000004a7805 */ /* 0x000fc4000001ff00 */
[----:B------:R-:W-:Y:S02]  /*1580*/  CS2R R76, SRZ ;  /* 0x00000000004c7805 */ /* 0x000fe4000001ff00 */
[----:B------:R-:W-:Y:S01]  /*1590*/  CS2R R78, SRZ ;  /* 0x00000000004e7805 */ /* 0x000fe2000001ff00 */
[----:B------:R-:W-:Y:S01]  /*15a0*/  QGMMA.64x64x32.F32.E5M2.E5M2 R24, gdesc[UR12], R24, gsb0 ;  /* 0x00e000000c1879f3 */ /* 0x000fe20008003818 */
[----:B------:R-:W-:Y:S05]  /*15b0*/  @!P0 BRA `(.L_x_18) ;  /* 0x0000000000888947 */ /* 0x000fea0003800000 */
[----:B------:R-:W-:Y:S02]  /*15c0*/  WARPGROUP.DEPBAR.LE gsb0, 0x0 ;  /* 0x00008000000079c5 */ /* 0x000fe40000010000 */
[----:B------:R-:W-:-:S01]  /*15d0*/  FADD R79, RZ, R24 ;  /* 0x00000018ff4f7221 */ /* 0x000fc20000000000 */
[----:B------:R-:W-:Y:S01]  /*15e0*/  FADD R78, RZ, R25 ;  /* 0x00000019ff4e7221 */ /* 0x000fe20000000000 */
        /* <DEDUP_REMOVED lines=30> */
[----:B------:R-:W-:-:S06]  /*17d0*/  UMOV UR6, URZ ;  /* 0x0000003f00067c82 */ /* 0x000fcc0008000000 */
.L_x_18:
[----:B------:R-:W-:-:S04]  /*17e0*/  UIADD3 UR18, UR5, 0x1, URZ ;  /* 0x0000000105127890 */ /* 0x000fc8000fffe03f */
[----:B------:R-:W-:-:S04]  /*17f0*/  UISETP.NE.AND UP0, UPT, UR18, 0x3, UPT ;  /* 0x000000031200788c */ /* 0x000fc8000bf05270 */
[----:B------:R-:W-:Y:S02]  /*1800*/  USEL UR8, URZ, 0x1, UP0 ;  /* 0x000000013f087887 */ /* 0x000fe40008000000 */
[----:B------:R-:W-:Y:S02]  /*1810*/  USEL UR18, UR18, URZ, UP0 ;  /* 0x0000003f12127287 */ /* 0x000fe40008000000 */
[----:B------:R-:W-:-:S06]  /*1820*/  ULOP3.LUT UR8, UR4, UR8, URZ, 0x3c, !UPT ;  /* 0x0000000804087292 */ /* 0x000fcc000f8e3c3f */
[----:B------:R-:W-:Y:S01]  /*1830*/  IMAD.U32 R9, RZ, RZ, UR8 ;  /* 0x00000008ff097e24 */ /* 0x000fe2000f8e00ff */
[----:B------:R-:W-:-:S06]  /*1840*/  UMOV UR8, 0x1 ;  /* 0x0000000100087882 */ /* 0x000fcc0000000000 */
.L_x_13:
[----:B------:R-:W-:-:S04]  /*1850*/  UISETP.LT.AND UP0, UPT, UR9, 0x1, UPT ;  /* 0x000000010900788c */ /* 0x000fc8000bf01270 */
[----:B------:R-:W-:-:S04]  /*1860*/  USEL UR12, UR9, 0x1, UP0 ;  /* 0x00000001090c7887 */ /* 0x000fc80008000000 */
[----:B------:R-:W-:-:S04]  /*1870*/  UIADD3 UR12, UR9, -UR12, URZ ;  /* 0x8000000c090c7290 */ /* 0x000fc8000fffe03f */
[----:B------:R-:W-:-:S06]  /*1880*/  UISETP.GE.AND UP0, UPT, UR12, 0x1, UPT ;  /* 0x000000010c00788c */ /* 0x000fcc000bf06270 */
[----:B------:R-:W-:-:S13]  /*1890*/  PLOP3.LUT P0, PT, PT, PT, UP0, 0x80, 0x0 ;  /* 0x000000000000781c */ /* 0x000fda0003f0f008 */
[----:B------:R-:W-:Y:S05]  /*18a0*/  @!P0 BRA `(.L_x_19) ;  /* 0x0000000400848947 */ /* 0x000fea0003800000 */
[----:B01----:R-:W-:Y:S01]  /*18b0*/  IMAD.U32 R6, RZ, RZ, UR12 ;  /* 0x0000000cff067e24 */ /* 0x003fe2000f8e00ff */
[----:B------:R-:W-:Y:S01]  /*18c0*/  UMOV UR19, UR5 ;  /* 0x0000000500137c82 */ /* 0x000fe20008000000 */
[----:B------:R-:W-:-:S05]  /*18d0*/  ULDC UR20, c[0x0][0x50c] ;  /* 0x0001430000147ab9 */ /* 0x000fca0000000800 */
.L_x_27:
[----:B------:R-:W-:-:S13]  /*18e0*/  ISETP.NE.AND P1, PT, R80, 0x3, PT ;  /* 0x000000035000780c */ /* 0x000fda0003f25270 */
[----:B01----:R-:W-:Y:S05]  /*18f0*/  @!P1 BRA `(.L_x_20) ;  /* 0x0000000000049947 */ /* 0x003fea0003800000 */
[----:B------:R-:W-:Y:S01]  /*1900*/  BPT.TRAP 0x1 ;  /* 0x000000040000795c */ /* 0x000fe20000300000 */
.L_x_20:
[----:B------:R-:W0:Y:S01]  /*1910*/  S2UR UR12, SR_CgaCtaId ;  /* 0x00000000000c79c3 */ /* 0x000e220000008800 */
[----:B------:R-:W-:Y:S01]  /*1920*/  UMOV UR10, 0x400 ;  /* 0x00000400000a7882 */ /* 0x000fe20000000000 */
[----:B------:R-:W-:Y:S01]  /*1930*/  SHF.L.U32 R7, R9, 0x1f, RZ ;  /* 0x0000001f09077819 */ /* 0x000fe200000006ff */
[----:B0-----:R-:W-:-:S04]  /*1940*/  ULEA UR10, UR12, UR10, 0x18 ;  /* 0x0000000a0c0a7291 */ /* 0x001fc8000f8ec03f */
[----:B------:R-:W-:-:S09]  /*1950*/  ULEA UR12, UR18, UR10, 0x3 ;  /* 0x0000000a120c7291 */ /* 0x000fd2000f8e183f */
[----:B------:R0:W1:Y:S01]  /*1960*/  SYNCS.PHASECHK.TRANS64.TRYWAIT P0, [UR12], R7 ;  /* 0x00000007ff0075a7 */ /* 0x000062000800014c */
[----:B------:R-:W-:Y:S05]  /*1970*/  @!P1 BRA `(.L_x_21) ;  /* 0x0000000000049947 */ /* 0x000fea0003800000 */
[----:B------:R-:W-:Y:S01]  /*1980*/  BPT.TRAP 0x1 ;  /* 0x000000040000795c */ /* 0x000fe20000300000 */
.L_x_21:
[----:B-1----:R-:W-:Y:S05]  /*1990*/  @P0 BRA `(.L_x_22) ;  /* 0x0000000000080947 */ /* 0x002fea0003800000 */
[----:B------:R-:W1:Y:S02]  /*19a0*/  SYNCS.PHASECHK.TRANS64.TRYWAIT P0, [UR12], R7 ;  /* 0x00000007ff0075a7 */ /* 0x000e64000800014c */
[----:B-1----:R-:W-:Y:S05]  /*19b0*/  @!P0 BRA `(.L_x_23) ;  /* 0x0000004c00a88947 */ /* 0x002fea0003800000 */
.L_x_22:
[----:B------:R-:W-:Y:S01]  /*19c0*/  UIADD3 UR12, UR10, 0x6100, URZ ;  /* 0x000061000a0c7890 */ /* 0x000fe2000fffe03f */
[----:B------:R-:W-:Y:S01]  /*19d0*/  WARPGROUP.ARRIVE ;  /* 0x00000000000079c5 */ /* 0x000fe20000000000 */
[----:B------:R-:W-:Y:S02]  /*19e0*/  UISETP.NE.AND UP0, UPT, UR7, URZ, UPT ;  /* 0x0000003f0700728c */ /* 0x000fe4000bf05270 */
[----:B------:R-:W-:Y:S02]  /*19f0*/  USHF.R.U32.HI UR12, URZ, 0x4, UR12 ;  /* 0x000000043f0c7899 */ /* 0x000fe4000801160c */
[----:B------:R-:W-:Y:S02]  /*1a00*/  USEL UR8, UR8, URZ, !UP0 ;  /* 0x0000003f08087287 */ /* 0x000fe4000c000000 */
[----:B------:R-:W-:Y:S02]  /*1a10*/  ULOP3.LUT UR7, UR12, 0x3fff, URZ, 0xc0, !UPT ;  /* 0x00003fff0c077892 */ /* 0x000fe4000f8ec03f */
[----:B------:R-:W-:-:S02]  /*1a20*/  ULOP3.LUT UR12, UR11, 0x10000, URZ, 0xfc, !UPT ;  /* 0x000100000b0c7892 */ /* 0x000fc4000f8efc3f */
[----:B------:R-:W-:Y:S02]  /*1a30*/  ULOP3.LUT UR7, UR7, 0x10000, URZ, 0xfc, !UPT ;  /* 0x0001000007077892 */ /* 0x000fe4000f8efc3f */
[----:B------:R-:W-:Y:S02]  /*1a40*/  UISETP.NE.U32.AND UP0, UPT, UR8, URZ, UPT ;  /* 0x0000003f0800728c */ /* 0x000fe4000bf05070 */
[----:B------:R-:W-:Y:S02]  /*1a50*/  ULEA UR12, UR18, UR12, 0x9 ;  /* 0x0000000c120c7291 */ /* 0x000fe4000f8e483f */
[----:B------:R-:W-:Y:S01]  /*1a60*/  ULEA UR14, UR18, UR7, 0x8 ;  /* 0x00000007120e7291 */ /* 0x000fe2000f8e403f */
[----:B------:R-:W-:Y:S01]  /*1a70*/  UMOV UR13, 0x80000020 ;  /* 0x80000020000d7882 */ /* 0x000fe20000000000 */
[----:B------:R-:W-:Y:S01]  /*1a80*/  UMOV UR15, 0x80000020 ;  /* 0x80000020000f7882 */ /* 0x000fe20000000000 */
[----:B------:R-:W-:-:S06]  /*1a90*/  UIADD3 UR6, UR6, 0x2, URZ ;  /* 0x0000000206067890 */ /* 0x000fcc000fffe03f */
[----:B------:R-:W-:Y:S01]  /*1aa0*/  QGMMA.64x64x32.F32.E5M2.E5M2 R24, gdesc[UR12], R24, UP0 ;  /* 0x00e000000c1879f3 */ /* 0x000fe2000bf03818 */
[----:B------:R-:W-:Y:S02]  /*1ab0*/  UIADD3 UR12, UR12, 0x2, URZ ;  /* 0x000000020c0c7890 */ /* 0x000fe4000fffe03f */
[----:B------:R-:W-:Y:S01]  /*1ac0*/  UIADD3 UR14, UR14, 0x2, URZ ;  /* 0x000000020e0e7890 */ /* 0x000fe2000fffe03f */
[----:B------:R-:W-:Y:S01]  /*1ad0*/  UMOV UR13, 0x80000020 ;  /* 0x80000020000d7882 */ /* 0x000fe20000000000 */
[----:B------:R-:W-:Y:S01]  /*1ae0*/  UMOV UR15, 0x80000020 ;  /* 0x80000020000f7882 */ /* 0x000fe20000000000 */
[----:B------:R-:W-:-:S04]  /*1af0*/  UISETP.NE.AND UP0, UPT, UR6, UR20, UPT ;  /* 0x000000140600728c */ /* 0x000fc8000bf05270 */
[----:B------:R-:W-:-:S06]  /*1b00*/  USEL UR7, URZ, 0x1, UP0 ;  /* 0x000000013f077887 */ /* 0x000fcc0008000000 */
[----:B------:R-:W-:Y:S01]  /*1b10*/  ISETP.NE.AND P0, PT, RZ, UR7, PT ;  /* 0x00000007ff007c0c */ /* 0x000fe2000bf05270 */
[----:B------:R-:W-:Y:S03]  /*1b20*/  QGMMA.64x64x32.F32.E5M2.E5M2 R24, gdesc[UR12], R24, gsb0 ;  /* 0x00e000000c1879f3 */ /* 0x000fe60008003818 */
[----:B------:R-:W-:-:S09]  /*1b30*/  WARPGROUP.DEPBAR.LE gsb0, 0x1 ;  /* 0x00008000000079c5 */ /* 0x000fd20000010100 */
[----:B------:R-:W-:Y:S05]  /*1b40*/  @!P0 BRA `(.L_x_24) ;  /* 0x0000000000888947 */ /* 0x000fea0003800000 */
[----:B------:R-:W-:Y:S02]  /*1b50*/  WARPGROUP.DEPBAR.LE gsb0, 0x0 ;  /* 0x00008000000079c5 */ /* 0x000fe40000010000 */
[----:B------:R-:W-:-:S01]  /*1b60*/  FADD R79, R24, R79 ;  /* 0x0000004f184f7221 */ /* 0x000fc20000000000 */
[----:B------:R-:W-:Y:S01]  /*1b70*/  FADD R78, R25, R78 ;  /* 0x0000004e194e7221 */ /* 0x000fe20000000000 */
        /* <DEDUP_REMOVED lines=30> */
[----:B------:R-:W-:-:S06]  /*1d60*/  UMOV UR6, URZ ;  /* 0x0000003f00067c82 */ /* 0x000fcc0008000000 */
.L_x_24:
[----:B------:R-:W-:Y:S05]  /*1d70*/  @!P1 BRA `(.L_x_25) ;  /* 0x0000000000049947 */ /* 0x000fea0003800000 */
[----:B------:R-:W-:Y:S01]  /*1d80*/  BPT.TRAP 0x1 ;  /* 0x000000040000795c */ /* 0x000fe20000300000 */
.L_x_25:
[----:B------:R-:W-:Y:S01]  /*1d90*/  ULEA UR8, UR19, UR10, 0x3 ;  /* 0x0000000a13087291 */ /* 0x000fe2000f8e183f */
[----:B------:R-:W-:-:S03]  /*1da0*/  ISETP.GT.U32.AND P0, PT, R4, 0x1, PT ;  /* 0x000000010400780c */ /* 0x000fc60003f04070 */
[----:B------:R-:W-:-:S04]  /*1db0*/  UIADD3 UR8, UR8, 0x18, URZ ;  /* 0x0000001808087890 */ /* 0x000fc8000fffe03f */
[----:B------:R-:W-:-:S09]  /*1dc0*/  UPRMT UR8, URZ, 0x654, UR8 ;  /* 0x000006543f087896 */ /* 0x000fd20008000008 */
[----:B------:R-:W-:Y:S01]  /*1dd0*/  SYNCS.ARRIVE.TRANS64.RED.A1T0 RZ, [UR8], RZ ;  /* 0x000000ffffff79a7 */ /* 0x000fe20008100408 */
[----:B------:R-:W-:Y:S05]  /*1de0*/  @P0 BRA `(.L_x_26) ;  /* 0x0000000000040947 */ /* 0x000fea0003800000 */
[----:B------:R-:W-:Y:S01]  /*1df0*/  BPT.TRAP 0x1 ;  /* 0x000000040000795c */ /* 0x000fe20000300000 */
.L_x_26:
[----:B------:R-:W-:Y:S01]  /*1e00*/  UIADD3 UR18, UR18, 0x1, URZ ;  /* 0x0000000112127890 */ /* 0x000fe2000fffe03f */
[C---:B------:R-:W-:Y:S01]  /*1e10*/  ISETP.GT.AND P0, PT, R6.reuse, 0x1, PT ;  /* 0x000000010600780c */ /* 0x040fe20003f04270 */
[----:B------:R-:W-:Y:S01]  /*1e20*/  UIADD3 UR19, UR19, 0x1, URZ ;  /* 0x0000000113137890 */ /* 0x000fe2000fffe03f */
[----:B------:R-:W-:Y:S01]  /*1e30*/  VIADD R6, R6, 0xffffffff ;  /* 0xffffffff06067836 */ /* 0x000fe20000000000 */
[----:B------:R-:W-:Y:S02]  /*1e40*/  UISETP.NE.AND UP0, UPT, UR18, 0x3, UPT ;  /* 0x000000031200788c */ /* 0x000fe4000bf05270 */
[----:B------:R-:W-:Y:S02]  /*1e50*/  UISETP.NE.AND UP1, UPT, UR19, 0x3, UPT ;  /* 0x000000031300788c */ /* 0x000fe4000bf25270 */
[----:B------:R-:W-:Y:S02]  /*1e60*/  USEL UR8, URZ, 0x1, UP0 ;  /* 0x000000013f087887 */ /* 0x000fe40008000000 */
[----:B------:R-:W-:-:S02]  /*1e70*/  USEL UR18, UR18, URZ, UP0 ;  /* 0x0000003f12127287 */ /* 0x000fc40008000000 */
[----:B------:R-:W-:Y:S02]  /*1e80*/  USEL UR19, UR19, URZ, UP1 ;  /* 0x0000003f13137287 */ /* 0x000fe40008800000 */
[----:B------:R-:W-:Y:S01]  /*1e90*/  LOP3.LUT R9, R9, UR8, RZ, 0x3c, !PT ;  /* 0x0000000809097c12 */ /* 0x000fe2000f8e3cff */
[----:B------:R-:W-:Y:S01]  /*1ea0*/  UMOV UR8, 0x1 ;  /* 0x0000000100087882 */ /* 0x000fe20000000000 */
[----:B------:R-:W-:Y:S08]  /*1eb0*/  @P0 BRA `(.L_x_27) ;  /* 0xfffffff800880947 */ /* 0x000ff0000383ffff */
.L_x_19:
[----:B------:R-:W-:Y:S01]  /*1ec0*/  UISETP.NE.AND UP0, UPT, UR6, URZ, UPT ;  /* 0x0000003f0600728c */ /* 0x000fe2000bf05270 */
[----:B01----:R-:W0:Y:S03]  /*1ed0*/  LDC R6, c[0x0][0x28c] ;  /* 0x0000a300ff067b82 */ /* 0x003e260000000800 */
[----:B------:R-:W-:-:S06]  /*1ee0*/  USEL UR6, URZ, 0x1, !UP0 ;  /* 0x000000013f067887 */ /* 0x000fcc000c000000 */
[----:B------:R-:W-:Y:S02]  /*1ef0*/  ISETP.NE.AND P0, PT, RZ, UR6, PT ;  /* 0x00000006ff007c0c */ /* 0x000fe4000bf05270 */
[----:B0-----:R-:W-:-:S11]  /*1f00*/  ISETP.GE.AND P1, PT, R6, 0x1, PT ;  /* 0x000000010600780c */ /* 0x001fd60003f26270 */
[----:B------:R-:W-:Y:S05]  /*1f10*/  @!P0 BRA `(.L_x_28) ;  /* 0x0000000000848947 */ /* 0x000fea0003800000 */
[----:B------:R-:W-:Y:S02]  /*1f20*/  WARPGROUP.DEPBAR.LE gsb0, 0x0 ;  /* 0x00008000000079c5 */ /* 0x000fe40000010000 */
[----:B------:R-:W-:Y:S01]  /*1f30*/  FADD R79, R24, R79 ;  /* 0x0000004f184f7221 */ /* 0x000fe20000000000 */
        /* <DEDUP_REMOVED lines=30> */
[----:B------:R-:W-:-:S07]  /*2120*/  FADD R14, R14, R55 ;  /* 0x000000370e0e7221 */ /* 0x000fce0000000000 */
.L_x_28:
[----:B------:R-:W-:Y:S02]  /*2130*/  WARPGROUP.DEPBAR.LE gsb0, 0x0 ;  /* 0x00008000000079c5 */ /* 0x000fe40000010000 */
[----:B------:R-:W-:Y:S05]  /*2140*/  @!P1 BRA `(.L_x_29) ;  /* 0x0000000000409947 */ /* 0x000fea0003800000 */
[----:B------:R-:W-:-:S13]  /*2150*/  ISETP.NE.AND P0, PT, R80, 0x3, PT ;  /* 0x000000035000780c */ /* 0x000fda0003f05270 */
[----:B------:R-:W-:Y:S05]  /*2160*/  @!P0 BRA `(.L_x_30) ;  /* 0x0000000000048947 */ /* 0x000fea0003800000 */
[----:B------:R-:W-:Y:S01]  /*2170*/  BPT.TRAP 0x1 ;  /* 0x000000040000795c */ /* 0x000fe20000300000 */
.L_x_30:
[----:B------:R-:W-:Y:S01]  /*2180*/  UISETP.LT.AND UP0, UPT, UR9, 0x1, UPT ;  /* 0x000000010900788c */ /* 0x000fe2000bf01270 */
[----:B------:R-:W-:-:S03]  /*2190*/  ISETP.GT.U32.AND P0, PT, R4, 0x1, PT ;  /* 0x000000010400780c */ /* 0x000fc60003f04070 */
[----:B------:R-:W-:-:S04]  /*21a0*/  USEL UR8, UR9, 0x1, UP0 ;  /* 0x0000000109087887 */ /* 0x000fc80008000000 */
[----:B------:R-:W-:-:S04]  /*21b0*/  UIADD3 UR8, UR5, UR9, -UR8 ;  /* 0x0000000905087290 */ /* 0x000fc8000fffe808 */
[----:B------:R-:W-:-:S04]  /*21c0*/  UIMAD.WIDE.U32 UR6, UR8, -0x55555555, URZ ;  /* 0xaaaaaaab080678a5 */ /* 0x000fc8000f8e003f */
[----:B------:R-:W-:-:S04]  /*21d0*/  USHF.R.U32.HI UR6, URZ, 0x1, UR7 ;  /* 0x000000013f067899 */ /* 0x000fc80008011607 */
[----:B------:R-:W-:-:S04]  /*21e0*/  UIMAD UR8, UR6, -0x3, UR8 ;  /* 0xfffffffd060878a4 */ /* 0x000fc8000f8e0208 */
[----:B------:R-:W-:-:S04]  /*21f0*/  ULEA UR8, UR8, UR10, 0x3 ;  /* 0x0000000a08087291 */ /* 0x000fc8000f8e183f */
[----:B------:R-:W-:-:S04]  /*2200*/  UIADD3 UR8, UR8, 0x18, URZ ;  /* 0x0000001808087890 */ /* 0x000fc8000fffe03f */
[----:B------:R-:W-:-:S09]  /*2210*/  UPRMT UR8, URZ, 0x654, UR8 ;  /* 0x000006543f087896 */ /* 0x000fd20008000008 */
[----:B------:R-:W-:Y:S01]  /*2220*/  SYNCS.ARRIVE.TRANS64.RED.A1T0 RZ, [UR8], RZ ;  /* 0x000000ffffff79a7 */ /* 0x000fe20008100408 */
[----:B------:R-:W-:Y:S05]  /*2230*/  @P0 BRA `(.L_x_29) ;  /* 0x0000000000040947 */ /* 0x000fea0003800000 */
[----:B------:R-:W-:Y:S01]  /*2240*/  BPT.TRAP 0x1 ;  /* 0x000000040000795c */ /* 0x000fe20000300000 */
.L_x_29:
[----:B------:R-:W0:Y:S01]  /*2250*/  LDC R24, c[0x0][0x288] ;  /* 0x0000a200ff187b82 */ /* 0x000e220000000800 */
[--C-:B------:R-:W-:Y:S01]  /*2260*/  SHF.R.U32.HI R6, RZ, 0x2, R2.reuse ;  /* 0x00000002ff067819 */ /* 0x100fe20000011602 */
[----:B------:R-:W-:Y:S01]  /*2270*/  IMAD.SHL.U32 R17, R12, 0x40, RZ ;  /* 0x000000400c117824 */ /* 0x000fe200078e00ff */
[----:B------:R-:W-:Y:S01]  /*2280*/  SHF.R.U32.HI R9, RZ, 0x7, R2 ;  /* 0x00000007ff097819 */ /* 0x000fe20000011602 */
[----:B------:R-:W-:Y:S01]  /*2290*/  UIADD3 UR5, UR9, UR5, URZ ;  /* 0x0000000509057290 */ /* 0x000fe2000fffe03f */
[----:B------:R-:W-:Y:S01]  /*22a0*/  LOP3.LUT R7, R6, 0x7, RZ, 0xc0, !PT ;  /* 0x0000000706077812 */ /* 0x000fe200078ec0ff */
[C---:B------:R-:W-:Y:S01]  /*22b0*/  IMAD.SHL.U32 R12, R2.reuse, 0x2, RZ ;  /* 0x00000002020c7824 */ /* 0x040fe200078e00ff */
[----:B------:R-:W-:Y:S01]  /*22c0*/  LOP3.LUT R6, R9, 0x1, RZ, 0xc0, !PT ;  /* 0x0000000109067812 */ /* 0x000fe200078ec0ff */
[----:B------:R-:W-:Y:S01]  /*22d0*/  UISETP.GT.U32.AND UP0, UPT, UR5, 0x2, UPT ;  /* 0x000000020500788c */ /* 0x000fe2000bf04070 */
[C---:B------:R-:W-:Y:S01]  /*22e0*/  LOP3.LUT R13, R2.reuse, 0x3, RZ, 0xc0, !PT ;  /* 0x00000003020d7812 */ /* 0x040fe200078ec0ff */
[----:B------:R-:W-:Y:S01]  /*22f0*/  ULDC UR12, c[0x0][0x284] ;  /* 0x0000a100000c7ab9 */ /* 0x000fe20000000800 */
[----:B------:R-:W-:Y:S01]  /*2300*/  LOP3.LUT R8, R2, 0x60, RZ, 0xc0, !PT ;  /* 0x0000006002087812 */ /* 0x000fe200078ec0ff */
[----:B------:R-:W-:Y:S01]  /*2310*/  IMAD.SHL.U32 R26, R6, 0x40, RZ ;  /* 0x00000040061a7824 */ /* 0x000fe200078e00ff */
[----:B------:R-:W-:Y:S01]  /*2320*/  UISETP.LT.U32.AND UP0, UPT, UR9, 0x3, UP0 ;  /* 0x000000030900788c */ /* 0x000fe20008701070 */
[----:B------:R-:W-:Y:S01]  /*2330*/  SHF.R.S32.HI R32, RZ, 0x1f, R69 ;  /* 0x0000001fff207819 */ /* 0x000fe20000011445 */
[----:B------:R-:W-:Y:S01]  /*2340*/  UISETP.GE.U32.AND UP1, UPT, UR9, 0x3, UPT ;  /* 0x000000030900788c */ /* 0x000fe2000bf26070 */
[----:B------:R-:W-:Y:S01]  /*2350*/  SHF.R.U32.HI R8, RZ, 0x1, R8 ;  /* 0x00000001ff087819 */ /* 0x000fe20000011608 */
[----:B------:R-:W-:Y:S01]  /*2360*/  ULDC.64 UR10, c[0x0][0x5d0] ;  /* 0x00017400000a7ab9 */ /* 0x000fe20000000a00 */
[--C-:B------:R-:W-:Y:S01]  /*2370*/  LOP3.LUT R9, R26, 0x40, R7.reuse, 0xe2, !PT ;  /* 0x000000401a097812 */ /* 0x100fe200078ee207 */
[----:B------:R-:W-:Y:S01]  /*2380*/  UIMAD.WIDE.U32 UR6, UR5, -0x55555555, URZ ;  /* 0xaaaaaaab050678a5 */ /* 0x000fe2000f8e003f */
[----:B------:R-:W-:Y:S01]  /*2390*/  IADD3 R25, RZ, -R8, -R7 ;  /* 0x80000008ff197210 */ /* 0x000fe20007ffe807 */
[----:B------:R-:W-:Y:S01]  /*23a0*/  USEL UR8, URZ, 0x1, !UP0 ;  /* 0x000000013f087887 */ /* 0x000fe2000c000000 */
[----:B------:R-:W-:Y:S01]  /*23b0*/  LOP3.LUT R12, R17, 0x6, R12, 0xf8, !PT ;  /* 0x00000006110c7812 */ /* 0x000fe200078ef80c */
[----:B------:R-:W-:Y:S01]  /*23c0*/  USHF.R.U32.HI UR6, URZ, 0x1, UR7 ;  /* 0x000000013f067899 */ /* 0x000fe20008011607 */
[----:B0-----:R-:W-:Y:S01]  /*23d0*/  IMAD R26, R13, -0x2, R24 ;  /* 0xfffffffe0d1a7824 */ /* 0x001fe200078e0218 */
[----:B------:R-:W-:Y:S01]  /*23e0*/  ISETP.GE.AND P0, PT, R17, R24, PT ;  /* 0x000000181100720c */ /* 0x000fe20003f06270 */
[----:B------:R-:W-:Y:S01]  /*23f0*/  IMAD.SHL.U32 R24, R16, 0x80, RZ ;  /* 0x0000008010187824 */ /* 0x000fe200078e00ff */
[----:B------:R-:W-:Y:S01]  /*2400*/  SHF.R.S32.HI R13, RZ, 0x1f, R12 ;  /* 0x0000001fff0d7819 */ /* 0x000fe2000001140c */
[----:B------:R-:W-:Y:S01]  /*2410*/  IMAD R25, R6, -0x40, R25 ;  /* 0xffffffc006197824 */ /* 0x000fe200078e0219 */
[----:B------:R-:W-:Y:S01]  /*2420*/  ULOP3.LUT UR4, UR4, UR8, URZ, 0x3c, !UPT ;  /* 0x0000000804047292 */ /* 0x000fe2000f8e3c3f */
[----:B------:R-:W-:Y:S01]  /*2430*/  IMAD R6, R32, UR10, RZ ;  /* 0x0000000a20067c24 */ /* 0x000fe2000f8e02ff */
[----:B------:R-:W-:Y:S01]  /*2440*/  ISETP.GE.OR P0, PT, R24, UR12, P0 ;  /* 0x0000000c18007c0c */ /* 0x000fe20008706670 */
[----:B------:R-:W-:Y:S01]  /*2450*/  IMAD.WIDE R28, R16, 0x80, RZ ;  /* 0x00000080101c7825 */ /* 0x000fe200078e02ff */
[----:B------:R-:W-:Y:S01]  /*2460*/  UIMAD UR5, UR6, -0x3, UR5 ;  /* 0xfffffffd060578a4 */ /* 0x000fe2000f8e0205 */
[----:B------:R-:W-:Y:S01]  /*2470*/  IADD3 R25, -R24, UR12, R25 ;  /* 0x0000000c18197c10 */ /* 0x000fe2000fffe119 */
[----:B------:R-:W-:Y:S01]  /*2480*/  @UP1 ULOP3.LUT UR4, UR4, 0x1, UR6, 0x78, !UPT ;  /* 0x0000000104041892 */ /* 0x000fe2000f8e7806 */
[C---:B------:R-:W-:Y:S01]  /*2490*/  IMAD R27, R69.reuse, UR11, R6 ;  /* 0x0000000b451b7c24 */ /* 0x040fe2000f8e0206 */
[----:B------:R-:W-:Y:S01]  /*24a0*/  LOP3.LUT R33, R28, R9, R8, 0xfe, !PT ;  /* 0x000000091c217212 */ /* 0x000fe200078efe08 */
[----:B------:R-:W-:-:S04]  /*24b0*/  IMAD.WIDE.U32 R6, R69, UR10, R12 ;  /* 0x0000000a45067c25 */ /* 0x000fc8000f8e000c */
[----:B------:R-:W-:Y:S02]  /*24c0*/  IMAD.IADD R7, R7, 0x1, R27 ;  /* 0x0000000107077824 */ /* 0x000fe400078e021b */
[----:B------:R-:W-:Y:S02]  /*24d0*/  IMAD.IADD R26, R26, 0x1, -R17 ;  /* 0x000000011a1a7824 */ /* 0x000fe400078e0a11 */
[----:B------:R-:W-:Y:S01]  /*24e0*/  IMAD.MOV.U32 R24, RZ, RZ, -0x1 ;  /* 0xffffffffff187424 */ /* 0x000fe200078e00ff */
[----:B------:R-:W-:Y:S06]  /*24f0*/  @P0 BRA `(.L_x_31) ;  /* 0x0000002400940947 */ /* 0x000fec0003800000 */
[----:B------:R-:W0:Y:S01]  /*2500*/  LDC.64 R30, c[0x0][0x5c8] ;  /* 0x00017200ff1e7b82 */ /* 0x000e220000000a00 */
[----:B------:R-:W-:Y:S01]  /*2510*/  ULDC.64 UR6, c[0x0][0x5c0] ;  /* 0x0001700000067ab9 */ /* 0x000fe20000000a00 */
[----:B------:R-:W-:Y:S01]  /*2520*/  BSSY B0, `(.L_x_31) ;  /* 0x0000262000007945 */ /* 0x000fe20003800000 */
[-C--:B0-----:R-:W-:Y:S02]  /*2530*/  IMAD R8, R29, R30.reuse, RZ ;  /* 0x0000001e1d087224 */ /* 0x081fe400078e02ff */
[----:B------:R-:W-:-:S04]  /*2540*/  IMAD.WIDE.U32 R6, R33, R30, R6 ;  /* 0x0000001e21067225 */ /* 0x000fc800078e0006 */
[----:B------:R-:W-:Y:S01]  /*2550*/  IMAD R17, R33, R31, R8 ;  /* 0x0000001f21117224 */ /* 0x000fe200078e0208 */
[----:B------:R-:W-:Y:S02]  /*2560*/  LEA R9, P0, R30, R6, 0x3 ;  /* 0x000000061e097211 */ /* 0x000fe400078018ff */
[----:B------:R-:W-:Y:S01]  /*2570*/  IADD3 R8, P1, R6, UR6, RZ ;  /* 0x0000000606087c10 */ /* 0x000fe2000ff3e0ff */
[----:B------:R-:W-:Y:S01]  /*2580*/  IMAD.IADD R17, R7, 0x1, R17 ;  /* 0x0000000107117824 */ /* 0x000fe200078e0211 */
[----:B------:R-:W-:-:S04]  /*2590*/  IADD3 R6, P2, R9, UR6, RZ ;  /* 0x0000000609067c10 */ /* 0x000fc8000ff5e0ff */
[----:B------:R-:W-:Y:S02]  /*25a0*/  LEA.HI.X R7, R30, R17, R31, 0x3, P0 ;  /* 0x000000111e077211 */ /* 0x000fe400000f1c1f */
[----:B----45:R-:W-:Y:S02]  /*25b0*/  FSETP.NEU.AND P0, PT, R10, RZ, PT ;  /* 0x000000ff0a00720b */ /* 0x030fe40003f0d000 */
[----:B------:R-:W-:Y:S02]  /*25c0*/  IADD3.X R9, R17, UR7, RZ, P1, !PT ;  /* 0x0000000711097c10 */ /* 0x000fe40008ffe4ff */
[----:B------:R-:W-:-:S09]  /*25d0*/  IADD3.X R7, R7, UR7, RZ, P2, !PT ;  /* 0x0000000707077c10 */ /* 0x000fd200097fe4ff */
[----:B------:R-:W-:Y:S05]  /*25e0*/  @!P0 BRA `(.L_x_32) ;  /* 0x0000001c00148947 */ /* 0x000fea0003800000 */
[----:B------:R-:W-:Y:S01]  /*25f0*/  ULDC.64 UR6, c[0x0][0x5b8] ;  /* 0x00016e0000067ab9 */ /* 0x000fe20000000a00 */
[----:B------:R-:W-:Y:S01]  /*2600*/  ISETP.GE.AND P0, PT, R26, 0x1, PT ;  /* 0x000000011a00780c */ /* 0x000fe20003f06270 */
[----:B------:R-:W-:Y:S01]  /*2610*/  IMAD R30, R32, UR6, RZ ;  /* 0x00000006201e7c24 */ /* 0x000fe2000f8e02ff */
[----:B------:R-:W-:Y:S01]  /*2620*/  ULDC.64 UR10, c[0x0][0x5a8] ;  /* 0x00016a00000a7ab9 */ /* 0x000fe20000000a00 */
[----:B------:R-:W-:Y:S01]  /*2630*/  IMAD.WIDE.U32 R16, R69, UR6, R12 ;  /* 0x0000000645107c25 */ /* 0x000fe2000f8e000c */
[----:B------:R-:W-:Y:S01]  /*2640*/  ISETP.LT.OR P3, PT, R25, 0x1, !P0 ;  /* 0x000000011900780c */ /* 0x000fe20004761670 */
[----:B------:R-:W-:Y:S02]  /*2650*/  BSSY B1, `(.L_x_33) ;  /* 0x000000c000017945 */ /* 0x000fe40003800000 */
[----:B------:R-:W-:Y:S01]  /*2660*/  IMAD R69, R69, UR7, R30 ;  /* 0x0000000745457c24 */ /* 0x000fe2000f8e021e */
[----:B------:R-:W-:Y:S02]  /*2670*/  ULDC.64 UR6, c[0x0][0x5b0] ;  /* 0x00016c0000067ab9 */ /* 0x000fe40000000a00 */
[----:B------:R-:W-:-:S02]  /*2680*/  IMAD R27, R29, UR6, RZ ;  /* 0x000000061d1b7c24 */ /* 0x000fc4000f8e02ff */
[----:B------:R-:W-:Y:S02]  /*2690*/  IMAD.IADD R17, R17, 0x1, R69 ;  /* 0x0000000111117824 */ /* 0x000fe400078e0245 */
[C---:B------:R-:W-:Y:S02]  /*26a0*/  IMAD R27, R33.reuse, UR7, R27 ;  /* 0x00000007211b7c24 */ /* 0x040fe4000f8e021b */
[----:B------:R-:W-:-:S03]  /*26b0*/  IMAD.WIDE.U32 R12, R33, UR6, R16 ;  /* 0x00000006210c7c25 */ /* 0x000fc6000f8e0010 */
[----:B------:R-:W-:-:S04]  /*26c0*/  IADD3 R12, P1, R12, UR10, RZ ;  /* 0x0000000a0c0c7c10 */ /* 0x000fc8000ff3e0ff */
[--C-:B------:R-:W-:Y:S02]  /*26d0*/  IADD3.X R13, R13, UR11, R27.reuse, P1, !PT ;  /* 0x0000000b0d0d7c10 */ /* 0x100fe40008ffe41b */
[----:B------:R-:W-:Y:S01]  /*26e0*/  PRMT R27, RZ, 0x7610, R27 ;  /* 0x00007610ff1b7816 */ /* 0x000fe2000000001b */
[----:B------:R-:W-:Y:S06]  /*26f0*/  @P3 BRA `(.L_x_34) ;  /* 0x0000000000043947 */ /* 0x000fec0003800000 */
[----:B------:R0:W5:Y:S02]  /*2700*/  LDG.E.U8 R27, desc[UR16][R12.64] ;  /* 0x000000100c1b7981 */ /* 0x000164000c1e1100 */
.L_x_34:
[----:B------:R-:W-:Y:S05]  /*2710*/  BSYNC B1 ;  /* 0x0000000000017941 */ /* 0x000fea0003800000 */
.L_x_33:
[----:B-----5:R-:W-:Y:S01]  /*2720*/  LOP3.LUT R27, R27, 0xff, RZ, 0xc0, !PT ;  /* 0x000000ff1b1b7812 */ /* 0x020fe200078ec0ff */
[----:B------:R-:W-:Y:S01]  /*2730*/  BSSY B1, `(.L_x_35) ;  /* 0x000000c000017945 */ /* 0x000fe20003800000 */
[----:B------:R-:W-:Y:S02]  /*2740*/  ISETP.GE.AND P1, PT, R26, 0x2, PT ;  /* 0x000000021a00780c */ /* 0x000fe40003f26270 */
[----:B------:R-:W-:Y:S02]  /*2750*/  F2FP.F16.E5M2.UNPACK_B R27, R27 ;  /* 0x0000001bff1b723e */ /* 0x000fe400020004ff */
[----:B------:R-:W-:-:S03]  /*2760*/  ISETP.LT.OR P2, PT, R25, 0x1, !P1 ;  /* 0x000000011900780c */ /* 0x000fc60004f41670 */
[----:B------:R-:W-:-:S05]  /*2770*/  HADD2.F32 R27, -RZ, R27.H0_H0 ;  /* 0x2000001bff1b7230 */ /* 0x000fca0000004100 */
[----:B------:R-:W-:Y:S01]  /*2780*/  FMUL R30, R27, R10 ;  /* 0x0000000a1b1e7220 */ /* 0x000fe20000400000 */
[----:B------:R-:W-:-:S03]  /*2790*/  PRMT R27, RZ, 0x7610, R27 ;  /* 0x00007610ff1b7816 */ /* 0x000fc6000000001b */
[----:B--2---:R-:W-:-:S05]  /*27a0*/  FFMA R30, R79, R3, R30 ;  /* 0x000000034f1e7223 */ /* 0x004fca000000001e */
[----:B------:R-:W-:-:S05]  /*27b0*/  F2FP.SATFINITE.E5M2.F32.PACK_AB_MERGE_C R31, RZ, R30, RZ ;  /* 0x0000001eff1f723e */ /* 0x000fca00048060ff */
[----:B------:R1:W-:Y:S01]  /*27c0*/  @!P3 STG.E.U8 desc[UR16][R8.64], R31 ;  /* 0x0000001f0800b986 */ /* 0x0003e2000c101110 */
[----:B------:R-:W-:Y:S05]  /*27d0*/  @P2 BRA `(.L_x_36) ;  /* 0x0000000000042947 */ /* 0x000fea0003800000 */
[----:B------:R2:W5:Y:S02]  /*27e0*/  LDG.E.U8 R27, desc[UR16][R12.64+0x1] ;  /* 0x000001100c1b7981 */ /* 0x000564000c1e1100 */
.L_x_36:
[----:B------:R-:W-:Y:S05]  /*27f0*/  BSYNC B1 ;  /* 0x0000000000017941 */ /* 0x000fea0003800000 */
.L_x_35:
[----:B-----5:R-:W-:Y:S01]  /*2800*/  LOP3.LUT R27, R27, 0xff, RZ, 0xc0, !PT ;  /* 0x000000ff1b1b7812 */ /* 0x020fe200078ec0ff */
[----:B------:R-:W-:Y:S01]  /*2810*/  BSSY B1, `(.L_x_37) ;  /* 0x0000012000017945 */ /* 0x000fe20003800000 */
[----:B-1----:R-:W-:Y:S02]  /*2820*/  IADD3 R31, P3, R33, 0x8, RZ ;  /* 0x00000008211f7810 */ /* 0x002fe40007f7e0ff */
[----:B------:R-:W-:Y:S02]  /*2830*/  F2FP.F16.E5M2.UNPACK_B R27, R27 ;  /* 0x0000001bff1b723e */ /* 0x000fe400020004ff */
[----:B------:R-:W-:Y:S01]  /*2840*/  ISETP.LT.OR P0, PT, R25, 0x9, !P0 ;  /* 0x000000091900780c */ /* 0x000fe20004701670 */
[----:B------:R-:W-:Y:S02]  /*2850*/  IMAD.X R28, RZ, RZ, R29, P3 ;  /* 0x000000ffff1c7224 */ /* 0x000fe400018e061d */
[----:B------:R-:W-:Y:S02]  /*2860*/  HADD2.F32 R27, -RZ, R27.H0_H0 ;  /* 0x2000001bff1b7230 */ /* 0x000fe40000004100 */
[----:B------:R-:W-:-:S02]  /*2870*/  IMAD R28, R28, UR6, RZ ;  /* 0x000000061c1c7c24 */ /* 0x000fc4000f8e02ff */
[----:B------:R-:W-:-:S04]  /*2880*/  IMAD.WIDE.U32 R16, R31, UR6, R16 ;  /* 0x000000061f107c25 */ /* 0x000fc8000f8e0010 */
[----:B------:R-:W-:Y:S01]  /*2890*/  FMUL R27, R27, R10 ;  /* 0x0000000a1b1b7220 */ /* 0x000fe20000400000 */
[----:B------:R-:W-:-:S03]  /*28a0*/  IMAD R31, R31, UR7, R28 ;  /* 0x000000071f1f7c24 */ /* 0x000fc6000f8e021c */
[----:B------:R-:W-:Y:S01]  /*28b0*/  FFMA R27, R78, R3, R27 ;  /* 0x000000034e1b7223 */ /* 0x000fe2000000001b */
[----:B------:R-:W-:-:S04]  /*28c0*/  IADD3 R16, P3, R16, UR10, RZ ;  /* 0x0000000a10107c10 */ /* 0x000fc8000ff7e0ff */
[----:B------:R-:W-:Y:S02]  /*28d0*/  F2FP.SATFINITE.E5M2.F32.PACK_AB_MERGE_C R29, RZ, R27, RZ ;  /* 0x0000001bff1d723e */ /* 0x000fe400048060ff */
[----:B------:R-:W-:Y:S02]  /*28e0*/  IADD3.X R17, R17, UR11, R31, P3, !PT ;  /* 0x0000000b11117c10 */ /* 0x000fe40009ffe41f */
[----:B------:R-:W-:Y:S01]  /*28f0*/  PRMT R27, RZ, 0x7610, R27 ;  /* 0x00007610ff1b7816 */ /* 0x000fe2000000001b */
[----:B------:R1:W-:Y:S01]  /*2900*/  @!P2 STG.E.U8 desc[UR16][R8.64+0x1], R29 ;  /* 0x0000011d0800a986 */ /* 0x0003e2000c101110 */
[----:B------:R-:W-:Y:S05]  /*2910*/  @P0 BRA `(.L_x_38) ;  /* 0x0000000000040947 */ /* 0x000fea0003800000 */
[----:B------:R3:W5:Y:S02]  /*2920*/  LDG.E.U8 R27, desc[UR16][R16.64] ;  /* 0x00000010101b7981 */ /* 0x000764000c1e1100 */
.L_x_38:
[----:B------:R-:W-:Y:S05]  /*2930*/  BSYNC B1 ;  /* 0x0000000000017941 */ /* 0x000fea0003800000 */
.L_x_37:
[----:B-----5:R-:W-:Y:S01]  /*2940*/  LOP3.LUT R27, R27, 0xff, RZ, 0xc0, !PT ;  /* 0x000000ff1b1b7812 */ /* 0x020fe200078ec0ff */
[----:B------:R-:W-:Y:S01]  /*2950*/  BSSY B1, `(.L_x_39) ;  /* 0x000000b000017945 */ /* 0x000fe20003800000 */
[----:B------:R-:W-:Y:S02]  /*2960*/  ISETP.LT.OR P1, PT, R25, 0x9, !P1 ;  /* 0x000000091900780c */ /* 0x000fe40004f21670 */
[----:B------:R-:W-:-:S05]  /*2970*/  F2FP.F16.E5M2.UNPACK_B R27, R27 ;  /* 0x0000001bff1b723e */ /* 0x000fca00020004ff */
[----:B------:R-:W-:-:S05]  /*2980*/  HADD2.F32 R27, -RZ, R27.H0_H0 ;  /* 0x2000001bff1b7230 */ /* 0x000fca0000004100 */
[----:B------:R-:W-:Y:S01]  /*2990*/  FMUL R28, R27, R10 ;  /* 0x0000000a1b1c7220 */ /* 0x000fe20000400000 */
[----:B------:R-:W-:-:S03]  /*29a0*/  PRMT R27, RZ, 0x7610, R27 ;  /* 0x00007610ff1b7816 */ /* 0x000fc6000000001b */
[----:B------:R-:W-:-:S05]  /*29b0*/  FFMA R28, R77, R3, R28 ;  /* 0x000000034d1c7223 */ /* 0x000fca000000001c */
[----:B-1----:R-:W-:-:S05]  /*29c0*/  F2FP.SATFINITE.E5M2.F32.PACK_AB_MERGE_C R29, RZ, R28, RZ ;  /* 0x0000001cff1d723e */ /* 0x002fca00048060ff */
[----:B------:R1:W-:Y:S01]  /*29d0*/  @!P0 STG.E.U8 desc[UR16][R6.64], R29 ;  /* 0x0000001d06008986 */ /* 0x0003e2000c101110 */
[----:B------:R-:W-:Y:S05]  /*29e0*/  @P1 BRA `(.L_x_40) ;  /* 0x0000000000041947 */ /* 0x000fea0003800000 */
[----:B------:R4:W5:Y:S02]  /*29f0*/  LDG.E.U8 R27, desc[UR16][R16.64+0x1] ;  /* 0x00000110101b7981 */ /* 0x000964000c1e1100 */
.L_x_40:
[----:B------:R-:W-:Y:S05]  /*2a00*/  BSYNC B1 ;  /* 0x0000000000017941 */ /* 0x000fea0003800000 */
.L_x_39:
[----:B-----5:R-:W-:Y:S01]  /*2a10*/  LOP3.LUT R27, R27, 0xff, RZ, 0xc0, !PT ;  /* 0x000000ff1b1b7812 */ /* 0x020fe200078ec0ff */
[----:B------:R-:W-:Y:S01]  /*2a20*/  BSSY B1, `(.L_x_41) ;  /* 0x000000c000017945 */ /* 0x000fe20003800000 */
[----:B------:R-:W-:Y:S02]  /*2a30*/  ISETP.GE.AND P0, PT, R26, 0x9, PT ;  /* 0x000000091a00780c */ /* 0x000fe40003f06270 */
[----:B------:R-:W-:Y:S02]  /*2a40*/  F2FP.F16.E5M2.UNPACK_B R27, R27 ;  /* 0x0000001bff1b723e */ /* 0x000fe400020004ff */
[----:B------:R-:W-:-:S03]  /*2a50*/  ISETP.LT.OR P2, PT, R25, 0x1, !P0 ;  /* 0x000000011900780c */ /* 0x000fc60004741670 */
[----:B------:R-:W-:-:S05]  /*2a60*/  HADD2.F32 R27, -RZ, R27.H0_H0 ;  /* 0x2000001bff1b7230 */ /* 0x000fca0000004100 */
[----:B------:R-:W-:-:S04]  /*2a70*/  FMUL R27, R27, R10 ;  /* 0x0000000a1b1b7220 */ /* 0x000fc80000400000 */
[----:B------:R-:W-:-:S05]  /*2a80*/  FFMA R27, R76, R3, R27 ;  /* 0x000000034c1b7223 */ /* 0x000fca000000001b */
[----:B-1----:R-:W-:Y:S02]  /*2a90*/  F2FP.SATFINITE.E5M2.F32.PACK_AB_MERGE_C R29, RZ, R27, RZ ;  /* 0x0000001bff1d723e */ /* 0x002fe400048060ff */
[----:B------:R-:W-:-:S03]  /*2aa0*/  PRMT R27, RZ, 0x7610, R27 ;  /* 0x00007610ff1b7816 */ /* 0x000fc6000000001b */
[----:B------:R1:W-:Y:S01]  /*2ab0*/  @!P1 STG.E.U8 desc[UR16][R6.64+0x1], R29 ;  /* 0x0000011d06009986 */ /* 0x0003e2000c101110 */
[----:B------:R-:W-:Y:S05]  /*2ac0*/  @P2 BRA `(.L_x_42) ;  /* 0x0000000000042947 */ /* 0x000fea0003800000 */
[----:B------:R0:W5:Y:S02]  /*2ad0*/  LDG.E.U8 R27, desc[UR16][R12.64+0x8] ;  /* 0x000008100c1b7981 */ /* 0x000164000c1e1100 */
.L_x_42:
[----:B------:R-:W-:Y:S05]  /*2ae0*/  BSYNC B1 ;  /* 0x0000000000017941 */ /* 0x000fea0003800000 */
.L_x_41:
        /* <DEDUP_REMOVED lines=13> */
.L_x_44:
[----:B------:R-:W-:Y:S05]  /*2bc0*/  BSYNC B1 ;  /* 0x0000000000017941 */ /* 0x000fea0003800000 */
.L_x_43:
[----:B-----5:R-:W-:Y:S01]  /*2bd0*/  LOP3.LUT R27, R27, 0xff, RZ, 0xc0, !PT ;  /* 0x000000ff1b1b7812 */ /* 0x020fe200078ec0ff */
[----:B------:R-:W-:Y:S01]  /*2be0*/  BSSY B1, `(.L_x_45) ;  /* 0x000000b000017945 */ /* 0x000fe20003800000 */
[----:B------:R-:W-:Y:S02]  /*2bf0*/  ISETP.LT.OR P0, PT, R25, 0x9, !P0 ;  /* 0x000000091900780c */ /* 0x000fe40004701670 */
[----:B------:R-:W-:-:S05]  /*2c00*/  F2FP.F16.E5M2.UNPACK_B R27, R27 ;  /* 0x0000001bff1b723e */ /* 0x000fca00020004ff */
        /* <DEDUP_REMOVED lines=8> */
.L_x_46:
[----:B------:R-:W-:Y:S05]  /*2c90*/  BSYNC B1 ;  /* 0x0000000000017941 */ /* 0x000fea0003800000 */
.L_x_45:
        /* <DEDUP_REMOVED lines=12> */
.L_x_48:
[----:B------:R-:W-:Y:S05]  /*2d60*/  BSYNC B1 ;  /* 0x0000000000017941 */ /* 0x000fea0003800000 */
.L_x_47:
        /* <DEDUP_REMOVED lines=13> */
.L_x_50:
[----:B------:R-:W-:Y:S05]  /*2e40*/  BSYNC B1 ;  /* 0x0000000000017941 */ /* 0x000fea0003800000 */
.L_x_49:
        /* <DEDUP_REMOVED lines=13> */
.L_x_52:
[----:B------:R-:W-:Y:S05]  /*2f20*/  BSYNC B1 ;  /* 0x0000000000017941 */ /* 0x000fea0003800000 */
.L_x_51:
        /* <DEDUP_REMOVED lines=12> */
.L_x_54:
[----:B------:R-:W-:Y:S05]  /*2ff0*/  BSYNC B1 ;  /* 0x0000000000017941 */ /* 0x000fea0003800000 */
.L_x_53:
        /* <DEDUP_REMOVED lines=12> */
.L_x_56:
[----:B------:R-:W-:Y:S05]  /*30c0*/  BSYNC B1 ;  /* 0x0000000000017941 */ /* 0x000fea0003800000 */
.L_x_55:
        /* <DEDUP_REMOVED lines=13> */
.L_x_58:
[----:B------:R-:W-:Y:S05]  /*31a0*/  BSYNC B1 ;  /* 0x0000000000017941 */ /* 0x000fea0003800000 */
.L_x_57:
        /* <DEDUP_REMOVED lines=13> */
.L_x_60:
[----:B------:R-:W-:Y:S05]  /*3280*/  BSYNC B1 ;  /* 0x0000000000017941 */ /* 0x000fea0003800000 */
.L_x_59:
        /* <DEDUP_REMOVED lines=12> */
.L_x_62:
[----:B------:R-:W-:Y:S05]  /*3350*/  BSYNC B1 ;  /* 0x0000000000017941 */ /* 0x000fea0003800000 */
.L_x_61:
        /* <DEDUP_REMOVED lines=12> */
.L_x_64:
[----:B------:R-:W-:Y:S05]  /*3420*/  BSYNC B1 ;  /* 0x0000000000017941 */ /* 0x000fea0003800000 */
.L_x_63:
        /* <DEDUP_REMOVED lines=13> */
.L_x_66:
[----:B------:R-:W-:Y:S05]  /*3500*/  BSYNC B1 ;  /* 0x0000000000017941 */ /* 0x000fea0003800000 */
.L_x_65:
        /* <DEDUP_REMOVED lines=13> */
.L_x_68:
[----:B------:R-:W-:Y:S05]  /*35e0*/  BSYNC B1 ;  /* 0x0000000000017941 */ /* 0x000fea0003800000 */
.L_x_67:
        /* <DEDUP_REMOVED lines=12> */
.L_x_70:
[----:B------:R-:W-:Y:S05]  /*36b0*/  BSYNC B1 ;  /* 0x0000000000017941 */ /* 0x000fea0003800000 */
.L_x_69:
        /* <DEDUP_REMOVED lines=12> */
.L_x_72:
[----:B------:R-:W-:Y:S05]  /*3780*/  BSYNC B1 ;  /* 0x0000000000017941 */ /* 0x000fea0003800000 */
.L_x_71:
        /* <DEDUP_REMOVED lines=13> */
.L_x_74:
[----:B------:R-:W-:Y:S05]  /*3860*/  BSYNC B1 ;  /* 0x0000000000017941 */ /* 0x000fea0003800000 */
.L_x_73:
        /* <DEDUP_REMOVED lines=13> */
.L_x_76:
[----:B------:R-:W-:Y:S05]  /*3940*/  BSYNC B1 ;  /* 0x0000000000017941 */ /* 0x000fea0003800000 */
.L_x_75:
        /* <DEDUP_REMOVED lines=12> */
.L_x_78:
[----:B------:R-:W-:Y:S05]  /*3a10*/  BSYNC B1 ;  /* 0x0000000000017941 */ /* 0x000fea0003800000 */
.L_x_77:
[----:B-----5:R-:W-:Y:S01]  /*3a20*/  LOP3.LUT R27, R27, 0xff, RZ, 0xc0, !PT ;  /* 0x000000ff1b1b7812 */ /* 0x020fe200078ec0ff */
[----:B------:R-:W-:Y:S01]  /*3a30*/  BSSY B1, `(.L_x_79) ;  /* 0x000000b000017945 */ /* 0x000fe20003800000 */
[----:B------:R-:W-:Y:S02]  /*3a40*/  ISETP.LT.OR P1, PT, R25, 0x9, !P1 ;  /* 0x000000091900780c */ /* 0x000fe40004f21670 */
[----:B------:R-:W-:-:S05]  /*3a50*/  F2FP.F16.E5M2.UNPACK_B R27, R27 ;  /* 0x0000001bff1b723e */ /* 0x000fca00020004ff */
[----:B------:R-:W-:-:S05]  /*3a60*/  HADD2.F32 R27, -RZ, R27.H0_H0 ;  /* 0x2000001bff1b7230 */ /* 0x000fca0000004100 */
[----:B------:R-:W-:-:S04]  /*3a70*/  FMUL R28, R27, R10 ;  /* 0x0000000a1b1c7220 */ /* 0x000fc80000400000 */
[----:B------:R-:W-:Y:S01]  /*3a80*/  FFMA R28, R23, R3, R28 ;  /* 0x00000003171c7223 */ /* 0x000fe2000000001c */
[----:B------:R-:W-:-:S04]  /*3a90*/  PRMT R23, RZ, 0x7610, R23 ;  /* 0x00007610ff177816 */ /* 0x000fc80000000017 */
[----:B------:R-:W-:-:S05]  /*3aa0*/  F2FP.SATFINITE.E5M2.F32.PACK_AB_MERGE_C R27, RZ, R28, RZ ;  /* 0x0000001cff1b723e */ /* 0x000fca00048060ff */
[----:B------:R0:W-:Y:S01]  /*3ab0*/  @!P0 STG.E.U8 desc[UR16][R6.64+0x28], R27 ;  /* 0x0000281b06008986 */ /* 0x0001e2000c101110 */
[----:B------:R-:W-:Y:S05]  /*3ac0*/  @P1 BRA `(.L_x_80) ;  /* 0x0000000000041947 */ /* 0x000fea0003800000 */
[----:B------:R0:W5:Y:S02]  /*3ad0*/  LDG.E.U8 R23, desc[UR16][R16.64+0x29] ;  /* 0x0000291010177981 */ /* 0x000164000c1e1100 */
.L_x_80:
[----:B------:R-:W-:Y:S05]  /*3ae0*/  BSYNC B1 ;  /* 0x0000000000017941 */ /* 0x000fea0003800000 */
.L_x_79:
        /* <DEDUP_REMOVED lines=8> */
[----:B0-----:R-:W-:Y:S02]  /*3b70*/  F2FP.SATFINITE.E5M2.F32.PACK_AB_MERGE_C R27, RZ, R23, RZ ;  /* 0x00000017ff1b723e */ /* 0x001fe400048060ff */
[----:B------:R-:W-:-:S03]  /*3b80*/  PRMT R23, RZ, 0x7610, R23 ;  /* 0x00007610ff177816 */ /* 0x000fc60000000017 */
[----:B------:R0:W-:Y:S01]  /*3b90*/  @!P1 STG.E.U8 desc[UR16][R6.64+0x29], R27 ;  /* 0x0000291b06009986 */ /* 0x0001e2000c101110 */
[----:B------:R-:W-:Y:S05]  /*3ba0*/  @P2 BRA `(.L_x_82) ;  /* 0x0000000000042947 */ /* 0x000fea0003800000 */
[----:B------:R0:W5:Y:S02]  /*3bb0*/  LDG.E.U8 R23, desc[UR16][R12.64+0x30] ;  /* 0x000030100c177981 */ /* 0x000164000c1e1100 */
.L_x_82:
[----:B------:R-:W-:Y:S05]  /*3bc0*/  BSYNC B1 ;  /* 0x0000000000017941 */ /* 0x000fea0003800000 */
.L_x_81:
[----:B-----5:R-:W-:Y:S01]  /*3bd0*/  LOP3.LUT R23, R23, 0xff, RZ, 0xc0, !PT ;  /* 0x000000ff17177812 */ /* 0x020fe200078ec0ff */
[----:B------:R-:W-:Y:S01]  /*3be0*/  BSSY B1, `(.L_x_83) ;  /* 0x000000c000017945 */ /* 0x000fe20003800000 */
[----:B------:R-:W-:Y:S02]  /*3bf0*/  ISETP.GE.AND P1, PT, R26, 0x32, PT ;  /* 0x000000321a00780c */ /* 0x000fe40003f26270 */
[----:B------:R-:W-:Y:S02]  /*3c00*/  F2FP.F16.E5M2.UNPACK_B R23, R23 ;  /* 0x00000017ff17723e */ /* 0x000fe400020004ff */
[----:B------:R-:W-:-:S03]  /*3c10*/  ISETP.LT.OR P3, PT, R25, 0x1, !P1 ;  /* 0x000000011900780c */ /* 0x000fc60004f61670 */
        /* <DEDUP_REMOVED lines=8> */
.L_x_84:
[----:B------:R-:W-:Y:S05]  /*3ca0*/  BSYNC B1 ;  /* 0x0000000000017941 */ /* 0x000fea0003800000 */
.L_x_83:
[----:B-----5:R-:W-:Y:S01]  /*3cb0*/  LOP3.LUT R21, R21, 0xff, RZ, 0xc0, !PT ;  /* 0x000000ff15157812 */ /* 0x020fe200078ec0ff */
[----:B------:R-:W-:Y:S01]  /*3cc0*/  BSSY B1, `(.L_x_85) ;  /* 0x000000b000017945 */ /* 0x000fe20003800000 */
[----:B------:R-:W-:Y:S02]  /*3cd0*/  ISETP.LT.OR P0, PT, R25, 0x9, !P0 ;  /* 0x000000091900780c */ /* 0x000fe40004701670 */
[----:B------:R-:W-:-:S05]  /*3ce0*/  F2FP.F16.E5M2.UNPACK_B R21, R21 ;  /* 0x00000015ff15723e */ /* 0x000fca00020004ff */
        /* <DEDUP_REMOVED lines=8> */
.L_x_86:
[----:B------:R-:W-:Y:S05]  /*3d70*/  BSYNC B1 ;  /* 0x0000000000017941 */ /* 0x000fea0003800000 */
.L_x_85:
        /* <DEDUP_REMOVED lines=12> */
.L_x_88:
[----:B------:R-:W-:Y:S05]  /*3e40*/  BSYNC B1 ;  /* 0x0000000000017941 */ /* 0x000fea0003800000 */
.L_x_87:
        /* <DEDUP_REMOVED lines=13> */
.L_x_90:
[----:B------:R-:W-:Y:S05]  /*3f20*/  BSYNC B1 ;  /* 0x0000000000017941 */ /* 0x000fea0003800000 */
.L_x_89:
        /* <DEDUP_REMOVED lines=13> */
.L_x_92:
[----:B------:R-:W-:Y:S05]  /*4000*/  BSYNC B1 ;  /* 0x0000000000017941 */ /* 0x000fea0003800000 */
.L_x_91:
[----:B-----5:R-:W-:Y:S01]  /*4010*/  LOP3.LUT R15, R15, 0xff, RZ, 0xc0, !PT ;  /* 0x000000ff0f0f7812 */ /* 0x020fe200078ec0ff */
[----:B------:R-:W-:Y:S01]  /*4020*/  BSSY B1, `(.L_x_93) ;  /* 0x000000b000017945 */ /* 0x000fe20003800000 */
[----:B------:R-:W-:Y:S02]  /*4030*/  ISETP.LT.OR P0, PT, R25, 0x9, !P0 ;  /* 0x000000091900780c */ /* 0x000fe40004701670 */
[----:B------:R-:W-:Y:S02]  /*4040*/  F2FP.F16.E5M2.UNPACK_B R15, R15 ;  /* 0x0000000fff0f723e */ /* 0x000fe400020004ff */
[----:B0-2---:R-:W-:-:S03]  /*4050*/  PRMT R12, RZ, 0x7610, R12 ;  /* 0x00007610ff0c7816 */ /* 0x005fc6000000000c */
[----:B------:R-:W-:-:S05]  /*4060*/  HADD2.F32 R15, -RZ, R15.H0_H0 ;  /* 0x2000000fff0f7230 */ /* 0x000fca0000004100 */
[----:B------:R-:W-:-:S04]  /*4070*/  FMUL R15, R15, R10 ;  /* 0x0000000a0f0f7220 */ /* 0x000fc80000400000 */
[----:B------:R-:W-:-:S05]  /*4080*/  FFMA R15, R18, R3, R15 ;  /* 0x00000003120f7223 */ /* 0x000fca000000000f */
[----:B------:R-:W-:-:S05]  /*4090*/  F2FP.SATFINITE.E5M2.F32.PACK_AB_MERGE_C R15, RZ, R15, RZ ;  /* 0x0000000fff0f723e */ /* 0x000fca00048060ff */
[----:B------:R0:W-:Y:S01]  /*40a0*/  @!P3 STG.E.U8 desc[UR16][R8.64+0x39], R15 ;  /* 0x0000390f0800b986 */ /* 0x0001e2000c101110 */
[----:B------:R-:W-:Y:S05]  /*40b0*/  @P0 BRA `(.L_x_94) ;  /* 0x0000000000040947 */ /* 0x000fea0003800000 */
[----:B------:R2:W5:Y:S02]  /*40c0*/  LDG.E.U8 R12, desc[UR16][R16.64+0x38] ;  /* 0x00003810100c7981 */ /* 0x000564000c1e1100 */
.L_x_94:
[----:B------:R-:W-:Y:S05]  /*40d0*/  BSYNC B1 ;  /* 0x0000000000017941 */ /* 0x000fea0003800000 */
.L_x_93:
[----:B-----5:R-:W-:Y:S01]  /*40e0*/  LOP3.LUT R12, R12, 0xff, RZ, 0xc0, !PT ;  /* 0x000000ff0c0c7812 */ /* 0x020fe200078ec0ff */
[----:B------:R-:W-:Y:S01]  /*40f0*/  BSSY B1, `(.L_x_95) ;  /* 0x000000b000017945 */ /* 0x000fe20003800000 */
[----:B------:R-:W-:Y:S02]  /*4100*/  ISETP.LT.OR P1, PT, R25, 0x9, !P1 ;  /* 0x000000091900780c */ /* 0x000fe40004f21670 */
[----:B------:R-:W-:-:S05]  /*4110*/  F2FP.F16.E5M2.UNPACK_B R12, R12 ;  /* 0x0000000cff0c723e */ /* 0x000fca00020004ff */
[----:B01----:R-:W-:-:S05]  /*4120*/  HADD2.F32 R9, -RZ, R12.H0_H0 ;  /* 0x2000000cff097230 */ /* 0x003fca0000004100 */
[----:B------:R-:W-:-:S04]  /*4130*/  FMUL R8, R9, R10 ;  /* 0x0000000a09087220 */ /* 0x000fc80000400000 */
[----:B------:R-:W-:-:S05]  /*4140*/  FFMA R8, R11, R3, R8 ;  /* 0x000000030b087223 */ /* 0x000fca0000000008 */
[----:B------:R-:W-:Y:S02]  /*4150*/  F2FP.SATFINITE.E5M2.F32.PACK_AB_MERGE_C R9, RZ, R8, RZ ;  /* 0x00000008ff09723e */ /* 0x000fe400048060ff */
[----:B------:R-:W-:-:S03]  /*4160*/  PRMT R8, RZ, 0x7610, R8 ;  /* 0x00007610ff087816 */ /* 0x000fc60000000008 */
[----:B------:R0:W-:Y:S01]  /*4170*/  @!P0 STG.E.U8 desc[UR16][R6.64+0x38], R9 ;  /* 0x0000380906008986 */ /* 0x0001e2000c101110 */
[----:B------:R-:W-:Y:S05]  /*4180*/  @P1 BRA `(.L_x_96) ;  /* 0x0000000000041947 */ /* 0x000fea0003800000 */
[----:B------:R1:W5:Y:S02]  /*4190*/  LDG.E.U8 R8, desc[UR16][R16.64+0x39] ;  /* 0x0000391010087981 */ /* 0x000364000c1e1100 */
.L_x_96:
[----:B------:R-:W-:Y:S05]  /*41a0*/  BSYNC B1 ;  /* 0x0000000000017941 */ /* 0x000fea0003800000 */
.L_x_95:
[----:B------:R-:W-:Y:S05]  /*41b0*/  @P1 BRA `(.L_x_97) ;  /* 0x0000000800601947 */ /* 0x000fea0003800000 */
[----:B-----5:R-:W-:-:S04]  /*41c0*/  LOP3.LUT R8, R8, 0xff, RZ, 0xc0, !PT ;  /* 0x000000ff08087812 */ /* 0x020fc800078ec0ff */
[----:B------:R-:W-:-:S05]  /*41d0*/  F2FP.F16.E5M2.UNPACK_B R8, R8 ;  /* 0x00000008ff08723e */ /* 0x000fca00020004ff */
[----:B0-----:R-:W-:-:S05]  /*41e0*/  HADD2.F32 R9, -RZ, R8.H0_H0 ;  /* 0x20000008ff097230 */ /* 0x001fca0000004100 */
[----:B------:R-:W-:-:S04]  /*41f0*/  FMUL R9, R9, R10 ;  /* 0x0000000a09097220 */ /* 0x000fc80000400000 */
[----:B------:R-:W-:-:S05]  /*4200*/  FFMA R9, R14, R3, R9 ;  /* 0x000000030e097223 */ /* 0x000fca0000000009 */
[----:B------:R-:W-:-:S05]  /*4210*/  F2FP.SATFINITE.E5M2.F32.PACK_AB_MERGE_C R9, RZ, R9, RZ ;  /* 0x00000009ff09723e */ /* 0x000fca00048060ff */
[----:B------:R0:W-:Y:S01]  /*4220*/  STG.E.U8 desc[UR16][R6.64+0x39], R9 ;  /* 0x0000390906007986 */ /* 0x0001e2000c101110 */
[----:B------:R-:W-:Y:S05]  /*4230*/  BRA `(.L_x_97) ;  /* 0x0000000800407947 */ /* 0x000fea0003800000 */
.L_x_32:
[C---:B------:R-:W-:Y:S01]  /*4240*/  ISETP.GE.AND P3, PT, R26.reuse, 0x1, PT ;  /* 0x000000011a00780c */ /* 0x040fe20003f66270 */
[-C--:B--2---:R-:W-:Y:S01]  /*4250*/  FMUL R79, R79, R3.reuse ;  /* 0x000000034f4f7220 */ /* 0x084fe20000400000 */
[----:B------:R-:W-:Y:S01]  /*4260*/  ISETP.GE.AND P0, PT, R26, 0x2, PT ;  /* 0x000000021a00780c */ /* 0x000fe20003f06270 */
[-C--:B------:R-:W-:Y:S01]  /*4270*/  FMUL R78, R78, R3.reuse ;  /* 0x000000034e4e7220 */ /* 0x080fe20000400000 */
[----:B------:R-:W-:Y:S01]  /*4280*/  ISETP.LT.OR P1, PT, R25, 0x1, !P3 ;  /* 0x000000011900780c */ /* 0x000fe20005f21670 */
[-C--:B------:R-:W-:Y:S01]  /*4290*/  FMUL R77, R77, R3.reuse ;  /* 0x000000034d4d7220 */ /* 0x080fe20000400000 */
[C---:B------:R-:W-:Y:S01]  /*42a0*/  ISETP.LT.OR P2, PT, R25.reuse, 0x1, !P0 ;  /* 0x000000011900780c */ /* 0x040fe20004741670 */
[-C--:B------:R-:W-:Y:S01]  /*42b0*/  FMUL R76, R76, R3.reuse ;  /* 0x000000034c4c7220 */ /* 0x080fe20000400000 */
[----:B------:R-:W-:Y:S01]  /*42c0*/  ISETP.LT.OR P3, PT, R25, 0x9, !P3 ;  /* 0x000000091900780c */ /* 0x000fe20005f61670 */
[----:B------:R-:W-:Y:S01]  /*42d0*/  FMUL R75, R75, R3 ;  /* 0x000000034b4b7220 */ /* 0x000fe20000400000 */
[----:B------:R-:W-:Y:S01]  /*42e0*/  F2FP.SATFINITE.E5M2.F32.PACK_AB_MERGE_C R79, RZ, R79, RZ ;  /* 0x0000004fff4f723e */ /* 0x000fe200048060ff */
[-C--:B------:R-:W-:Y:S01]  /*42f0*/  FMUL R74, R74, R3.reuse ;  /* 0x000000034a4a7220 */ /* 0x080fe20000400000 */
[----:B------:R-:W-:Y:S01]  /*4300*/  F2FP.SATFINITE.E5M2.F32.PACK_AB_MERGE_C R13, RZ, R78, RZ ;  /* 0x0000004eff0d723e */ /* 0x000fe200048060ff */
[----:B------:R-:W-:Y:S01]  /*4310*/  FMUL R73, R73, R3 ;  /* 0x0000000349497220 */ /* 0x000fe20000400000 */
[----:B------:R-:W-:Y:S01]  /*4320*/  F2FP.SATFINITE.E5M2.F32.PACK_AB_MERGE_C R77, RZ, R77, RZ ;  /* 0x0000004dff4d723e */ /* 0x000fe200048060ff */
[-C--:B------:R-:W-:Y:S01]  /*4330*/  FMUL R72, R72, R3.reuse ;  /* 0x0000000348487220 */ /* 0x080fe20000400000 */
[----:B------:R-:W-:Y:S01]  /*4340*/  ISETP.LT.OR P0, PT, R25, 0x9, !P0 ;  /* 0x000000091900780c */ /* 0x000fe20004701670 */
[----:B------:R-:W-:Y:S01]  /*4350*/  @!P1 STG.E.U8 desc[UR16][R8.64], R79 ;  /* 0x0000004f08009986 */ /* 0x000fe2000c101110 */
[C---:B------:R-:W-:Y:S01]  /*4360*/  ISETP.GE.AND P1, PT, R26.reuse, 0x9, PT ;  /* 0x000000091a00780c */ /* 0x040fe20003f26270 */
[----:B------:R-:W-:Y:S01]  /*4370*/  FMUL R71, R71, R3 ;  /* 0x0000000347477220 */ /* 0x000fe20000400000 */
[----:B------:R-:W-:Y:S01]  /*4380*/  F2FP.SATFINITE.E5M2.F32.PACK_AB_MERGE_C R75, RZ, R75, RZ ;  /* 0x0000004bff4b723e */ /* 0x000fe200048060ff */
[----:B------:R0:W-:Y:S01]  /*4390*/  @!P2 STG.E.U8 desc[UR16][R8.64+0x1], R13 ;  /* 0x0000010d0800a986 */ /* 0x0001e2000c101110 */
[----:B------:R-:W-:Y:S01]  /*43a0*/  ISETP.GE.AND P2, PT, R26, 0xa, PT ;  /* 0x0000000a1a00780c */ /* 0x000fe20003f46270 */
[-C--:B------:R-:W-:Y:S01]  /*43b0*/  FMUL R70, R70, R3.reuse ;  /* 0x0000000346467220 */ /* 0x080fe20000400000 */
[----:B------:R-:W-:Y:S01]  /*43c0*/  F2FP.SATFINITE.E5M2.F32.PACK_AB_MERGE_C R17, RZ, R74, RZ ;  /* 0x0000004aff11723e */ /* 0x000fe200048060ff */
[----:B------:R-:W-:Y:S01]  /*43d0*/  @!P3 STG.E.U8 desc[UR16][R6.64], R77 ;  /* 0x0000004d0600b986 */ /* 0x000fe2000c101110 */
[C---:B------:R-:W-:Y:S01]  /*43e0*/  ISETP.LT.OR P3, PT, R25.reuse, 0x1, !P1 ;  /* 0x000000011900780c */ /* 0x040fe20004f61670 */
[-C--:B------:R-:W-:Y:S01]  /*43f0*/  FMUL R68, R68, R3.reuse ;  /* 0x0000000344447220 */ /* 0x080fe20000400000 */
[----:B------:R-:W-:Y:S01]  /*4400*/  ISETP.LT.OR P5, PT, R25, 0x1, !P2 ;  /* 0x000000011900780c */ /* 0x000fe200057a1670 */
[-C--:B------:R-:W-:Y:S01]  /*4410*/  FMUL R67, R67, R3.reuse ;  /* 0x0000000343437220 */ /* 0x080fe20000400000 */
[----:B------:R-:W-:Y:S01]  /*4420*/  ISETP.LT.OR P1, PT, R25, 0x9, !P1 ;  /* 0x000000091900780c */ /* 0x000fe20004f21670 */
[----:B------:R-:W-:Y:S01]  /*4430*/  FMUL R65, R65, R3 ;  /* 0x0000000341417220 */ /* 0x000fe20000400000 */
[----:B------:R-:W-:Y:S01]  /*4440*/  F2FP.SATFINITE.E5M2.F32.PACK_AB_MERGE_C R73, RZ, R73, RZ ;  /* 0x00000049ff49723e */ /* 0x000fe200048060ff */
[-C--:B------:R-:W-:Y:S01]  /*4450*/  FMUL R66, R66, R3.reuse ;  /* 0x0000000342427220 */ /* 0x080fe20000400000 */
[----:B0-----:R-:W-:Y:S01]  /*4460*/  F2FP.SATFINITE.E5M2.F32.PACK_AB_MERGE_C R13, RZ, R76, RZ ;  /* 0x0000004cff0d723e */ /* 0x001fe200048060ff */
[-C--:B------:R-:W-:Y:S01]  /*4470*/  FMUL R64, R64, R3.reuse ;  /* 0x0000000340407220 */ /* 0x080fe20000400000 */
[----:B------:R-:W-:Y:S01]  /*4480*/  ISETP.LT.OR P2, PT, R25, 0x9, !P2 ;  /* 0x000000091900780c */ /* 0x000fe20005741670 */
[-C--:B------:R-:W-:Y:S01]  /*4490*/  FMUL R63, R63, R3.reuse ;  /* 0x000000033f3f7220 */ /* 0x080fe20000400000 */
[----:B------:R-:W-:Y:S01]  /*44a0*/  F2FP.SATFINITE.E5M2.F32.PACK_AB_MERGE_C R27, RZ, R72, RZ ;  /* 0x00000048ff1b723e */ /* 0x000fe200048060ff */
[----:B------:R0:W-:Y:S01]  /*44b0*/  @!P0 STG.E.U8 desc[UR16][R6.64+0x1], R13 ;  /* 0x0000010d06008986 */ /* 0x0001e2000c101110 */
[C---:B------:R-:W-:Y:S01]  /*44c0*/  ISETP.GE.AND P0, PT, R26.reuse, 0x11, PT ;  /* 0x000000111a00780c */ /* 0x040fe20003f06270 */
[----:B------:R-:W-:Y:S01]  /*44d0*/  FMUL R61, R61, R3 ;  /* 0x000000033d3d7220 */ /* 0x000fe20000400000 */
[----:B------:R-:W-:Y:S01]  /*44e0*/  F2FP.SATFINITE.E5M2.F32.PACK_AB_MERGE_C R71, RZ, R71, RZ ;  /* 0x00000047ff47723e */ /* 0x000fe200048060ff */
[----:B------:R-:W-:Y:S01]  /*44f0*/  @!P3 STG.E.U8 desc[UR16][R8.64+0x8], R75 ;  /* 0x0000084b0800b986 */ /* 0x000fe2000c101110 */
[----:B------:R-:W-:Y:S01]  /*4500*/  ISETP.GE.AND P3, PT, R26, 0x12, PT ;  /* 0x000000121a00780c */ /* 0x000fe20003f66270 */
[----:B------:R-:W-:Y:S01]  /*4510*/  FMUL R62, R62, R3 ;  /* 0x000000033e3e7220 */ /* 0x000fe20000400000 */
[----:B------:R-:W-:Y:S01]  /*4520*/  F2FP.SATFINITE.E5M2.F32.PACK_AB_MERGE_C R67, RZ, R67, RZ ;  /* 0x00000043ff43723e */ /* 0x000fe200048060ff */
[----:B------:R1:W-:Y:S01]  /*4530*/  @!P5 STG.E.U8 desc[UR16][R8.64+0x9], R17 ;  /* 0x000009110800d986 */ /* 0x0003e2000c101110 */
[----:B------:R-:W-:Y:S01]  /*4540*/  ISETP.LT.OR P5, PT, R25, 0x1, !P3 ;  /* 0x000000011900780c */ /* 0x000fe20005fa1670 */
[-C--:B------:R-:W-:Y:S01]  /*4550*/  FMUL R59, R59, R3.reuse ;  /* 0x000000033b3b7220 */ /* 0x080fe20000400000 */
[C---:B------:R-:W-:Y:S01]  /*4560*/  ISETP.LT.OR P3, PT, R25.reuse, 0x9, !P3 ;  /* 0x000000091900780c */ /* 0x040fe20005f61670 */
[----:B------:R-:W-:Y:S01]  /*4570*/  @!P1 STG.E.U8 desc[UR16][R6.64+0x8], R73 ;  /* 0x0000084906009986 */ /* 0x000fe2000c101110 */
[----:B------:R-:W-:Y:S01]  /*4580*/  ISETP.LT.OR P1, PT, R25, 0x1, !P0 ;  /* 0x000000011900780c */ /* 0x000fe20004721670 */
[-C--:B------:R-:W-:Y:S01]  /*4590*/  FMUL R60, R60, R3.reuse ;  /* 0x000000033c3c7220 */ /* 0x080fe20000400000 */
[----:B0-----:R-:W-:Y:S01]  /*45a0*/  F2FP.SATFINITE.E5M2.F32.PACK_AB_MERGE_C R13, RZ, R70, RZ ;  /* 0x00000046ff0d723e */ /* 0x001fe200048060ff */
[----:B------:R-:W-:Y:S01]  /*45b0*/  @!P2 STG.E.U8 desc[UR16][R6.64+0x9], R27 ;  /* 0x0000091b0600a986 */ /* 0x000fe2000c101110 */
[----:B------:R-:W-:Y:S01]  /*45c0*/  ISETP.GE.AND P2, PT, R26, 0x19, PT ;  /* 0x000000191a00780c */ /* 0x000fe20003f46270 */
[-C--:B------:R-:W-:Y:S01]  /*45d0*/  FMUL R57, R57, R3.reuse ;  /* 0x0000000339397220 */ /* 0x080fe20000400000 */
[C---:B------:R-:W-:Y:S01]  /*45e0*/  ISETP.LT.OR P0, PT, R25.reuse, 0x9, !P0 ;  /* 0x000000091900780c */ /* 0x040fe20004701670 */
[-C--:B------:R-:W-:Y:S01]  /*45f0*/  FMUL R58, R58, R3.reuse ;  /* 0x000000033a3a7220 */ /* 0x080fe20000400000 */
[----:B------:R-:W-:Y:S01]  /*4600*/  ISETP.LT.OR P6, PT, R25, 0x1, !P2 ;  /* 0x000000011900780c */ /* 0x000fe200057c1670 */
[----:B------:R0:W-:Y:S01]  /*4610*/  @!P5 STG.E.U8 desc[UR16][R8.64+0x11], R13 ;  /* 0x0000110d0800d986 */ /* 0x0001e2000c101110 */
[----:B-1----:R-:W-:Y:S01]  /*4620*/  F2FP.SATFINITE.E5M2.F32.PACK_AB_MERGE_C R17, RZ, R68, RZ ;  /* 0x00000044ff11723e */ /* 0x002fe200048060ff */
[----:B------:R-:W-:Y:S01]  /*4630*/  FMUL R56, R56, R3 ;  /* 0x0000000338387220 */ /* 0x000fe20000400000 */
[----:B------:R-:W-:Y:S01]  /*4640*/  F2FP.SATFINITE.E5M2.F32.PACK_AB_MERGE_C R65, RZ, R65, RZ ;  /* 0x00000041ff41723e */ /* 0x000fe200048060ff */
[----:B------:R-:W-:Y:S01]  /*4650*/  @!P1 STG.E.U8 desc[UR16][R8.64+0x10], R71 ;  /* 0x0000104708009986 */ /* 0x000fe2000c101110 */
[----:B------:R-:W-:Y:S01]  /*4660*/  ISETP.GE.AND P1, PT, R26, 0x1a, PT ;  /* 0x0000001a1a00780c */ /* 0x000fe20003f26270 */
[-C--:B------:R-:W-:Y:S01]  /*4670*/  FMUL R23, R23, R3.reuse ;  /* 0x0000000317177220 */ /* 0x080fe20000400000 */
[C---:B------:R-:W-:Y:S01]  /*4680*/  ISETP.LT.OR P2, PT, R25.reuse, 0x9, !P2 ;  /* 0x000000091900780c */ /* 0x040fe20005741670 */
[----:B------:R1:W-:Y:S01]  /*4690*/  @!P3 STG.E.U8 desc[UR16][R6.64+0x11], R17 ;  /* 0x000011110600b986 */ /* 0x0003e2000c101110 */
[----:B------:R-:W-:Y:S01]  /*46a0*/  ISETP.LT.OR P5, PT, R25, 0x1, !P1 ;  /* 0x000000011900780c */ /* 0x000fe20004fa1670 */
[-C--:B------:R-:W-:Y:S01]  /*46b0*/  FMUL R21, R21, R3.reuse ;  /* 0x0000000315157220 */ /* 0x080fe20000400000 */
[----:B------:R-:W-:Y:S01]  /*46c0*/  ISETP.LT.OR P3, PT, R25, 0x9, !P1 ;  /* 0x000000091900780c */ /* 0x000fe20004f61670 */
[----:B------:R-:W-:Y:S01]  /*46d0*/  @!P0 STG.E.U8 desc[UR16][R6.64+0x10], R67 ;  /* 0x0000104306008986 */ /* 0x000fe2000c101110 */
[----:B0-----:R-:W-:Y:S01]  /*46e0*/  F2FP.SATFINITE.E5M2.F32.PACK_AB_MERGE_C R13, RZ, R66, RZ ;  /* 0x00000042ff0d723e */ /* 0x001fe200048060ff */
[-C--:B------:R-:W-:Y:S01]  /*46f0*/  FMUL R22, R22, R3.reuse ;  /* 0x0000000316167220 */ /* 0x080fe20000400000 */
[C---:B------:R-:W-:Y:S01]  /*4700*/  ISETP.GE.AND P0, PT, R26.reuse, 0x21, PT ;  /* 0x000000211a00780c */ /* 0x040fe20003f06270 */
[----:B------:R-:W-:Y:S01]  /*4710*/  @!P6 STG.E.U8 desc[UR16][R8.64+0x18], R65 ;  /* 0x000018410800e986 */ /* 0x000fe2000c101110 */
[----:B------:R-:W-:Y:S01]  /*4720*/  ISETP.GE.AND P1, PT, R26, 0x22, PT ;  /* 0x000000221a00780c */ /* 0x000fe20003f26270 */
[-C--:B------:R-:W-:Y:S01]  /*4730*/  FMUL R19, R19, R3.reuse ;  /* 0x0000000313137220 */ /* 0x080fe20000400000 */
[C---:B------:R-:W-:Y:S01]  /*4740*/  ISETP.LT.OR P6, PT, R25.reuse, 0x1, !P0 ;  /* 0x000000011900780c */ /* 0x040fe200047c1670 */
[-C--:B------:R-:W-:Y:S01]  /*4750*/  FMUL R20, R20, R3.reuse ;  /* 0x0000000314147220 */ /* 0x080fe20000400000 */
[----:B-1----:R-:W-:Y:S01]  /*4760*/  F2FP.SATFINITE.E5M2.F32.PACK_AB_MERGE_C R17, RZ, R64, RZ ;  /* 0x00000040ff11723e */ /* 0x002fe200048060ff */
[----:B------:R0:W-:Y:S01]  /*4770*/  @!P5 STG.E.U8 desc[UR16][R8.64+0x19], R13 ;  /* 0x0000190d0800d986 */ /* 0x0001e2000c101110 */
[----:B------:R-:W-:Y:S01]  /*4780*/  ISETP.LT.OR P5, PT, R25, 0x1, !P1 ;  /* 0x000000011900780c */ /* 0x000fe20004fa1670 */
[----:B------:R-:W-:Y:S01]  /*4790*/  FMUL R15, R15, R3 ;  /* 0x000000030f0f7220 */ /* 0x000fe20000400000 */
[----:B------:R-:W-:Y:S01]  /*47a0*/  F2FP.SATFINITE.E5M2.F32.PACK_AB_MERGE_C R63, RZ, R63, RZ ;  /* 0x0000003fff3f723e */ /* 0x000fe200048060ff */
[----:B------:R1:W-:Y:S01]  /*47b0*/  @!P3 STG.E.U8 desc[UR16][R6.64+0x19], R17 ;  /* 0x000019110600b986 */ /* 0x0003e2000c101110 */
[----:B------:R-:W-:Y:S01]  /*47c0*/  F2FP.SATFINITE.E5M2.F32.PACK_AB_MERGE_C R61, RZ, R61, RZ ;  /* 0x0000003dff3d723e */ /* 0x000fe200048060ff */
[-C--:B------:R-:W-:Y:S01]  /*47d0*/  FMUL R18, R18, R3.reuse ;  /* 0x0000000312127220 */ /* 0x080fe20000400000 */
[----:B------:R-:W-:Y:S01]  /*47e0*/  F2FP.SATFINITE.E5M2.F32.PACK_AB_MERGE_C R27, RZ, R62, RZ ;  /* 0x0000003eff1b723e */ /* 0x000fe200048060ff */
[----:B------:R-:W-:Y:S01]  /*47f0*/  @!P2 STG.E.U8 desc[UR16][R6.64+0x18], R63 ;  /* 0x0000183f0600a986 */ /* 0x000fe2000c101110 */
[----:B------:R-:W-:Y:S01]  /*4800*/  ISETP.LT.OR P3, PT, R25, 0x9, !P1 ;  /* 0x000000091900780c */ /* 0x000fe20004f61670 */
[-C--:B------:R-:W-:Y:S01]  /*4810*/  FMUL R11, R11, R3.reuse ;  /* 0x000000030b0b7220 */ /* 0x080fe20000400000 */
[----:B------:R-:W-:Y:S01]  /*4820*/  ISETP.GE.AND P2, PT, R26, 0x29, PT ;  /* 0x000000291a00780c */ /* 0x000fe20003f46270 */
[----:B------:R-:W-:Y:S01]  /*4830*/  @!P6 STG.E.U8 desc[UR16][R8.64+0x20], R61 ;  /* 0x0000203d0800e986 */ /* 0x000fe2000c101110 */
[C---:B------:R-:W-:Y:S01]  /*4840*/  ISETP.LT.OR P0, PT, R25.reuse, 0x9, !P0 ;  /* 0x000000091900780c */ /* 0x040fe20004701670 */
[----:B------:R-:W-:Y:S01]  /*4850*/  FMUL R14, R14, R3 ;  /* 0x000000030e0e7220 */ /* 0x000fe20000400000 */
[----:B------:R-:W-:Y:S01]  /*4860*/  ISETP.GE.AND P1, PT, R26, 0x2a, PT ;  /* 0x0000002a1a00780c */ /* 0x000fe20003f26270 */
[----:B------:R-:W-:Y:S01]  /*4870*/  @!P5 STG.E.U8 desc[UR16][R8.64+0x21], R27 ;  /* 0x0000211b0800d986 */ /* 0x000fe2000c101110 */
[----:B------:R-:W-:-:S02]  /*4880*/  ISETP.LT.OR P6, PT, R25, 0x1, !P2 ;  /* 0x000000011900780c */ /* 0x000fc400057c1670 */
[C---:B------:R-:W-:Y:S02]  /*4890*/  ISETP.LT.OR P5, PT, R25.reuse, 0x1, !P1 ;  /* 0x000000011900780c */ /* 0x040fe40004fa1670 */
[----:B------:R-:W-:Y:S02]  /*48a0*/  F2FP.SATFINITE.E5M2.F32.PACK_AB_MERGE_C R59, RZ, R59, RZ ;  /* 0x0000003bff3b723e */ /* 0x000fe400048060ff */
[----:B0-----:R-:W-:Y:S02]  /*48b0*/  F2FP.SATFINITE.E5M2.F32.PACK_AB_MERGE_C R13, RZ, R60, RZ ;  /* 0x0000003cff0d723e */ /* 0x001fe400048060ff */
[----:B------:R-:W-:Y:S01]  /*48c0*/  F2FP.SATFINITE.E5M2.F32.PACK_AB_MERGE_C R57, RZ, R57, RZ ;  /* 0x00000039ff39723e */ /* 0x000fe200048060ff */
[----:B------:R-:W-:Y:S01]  /*48d0*/  @!P0 STG.E.U8 desc[UR16][R6.64+0x20], R59 ;  /* 0x0000203b06008986 */ /* 0x000fe2000c101110 */
[----:B-1----:R-:W-:Y:S02]  /*48e0*/  F2FP.SATFINITE.E5M2.F32.PACK_AB_MERGE_C R17, RZ, R58, RZ ;  /* 0x0000003aff11723e */ /* 0x002fe400048060ff */
[C---:B------:R-:W-:Y:S01]  /*48f0*/  ISETP.LT.OR P1, PT, R25.reuse, 0x9, !P1 ;  /* 0x000000091900780c */ /* 0x040fe20004f21670 */
[----:B------:R0:W-:Y:S01]  /*4900*/  @!P3 STG.E.U8 desc[UR16][R6.64+0x21], R13 ;  /* 0x0000210d0600b986 */ /* 0x0001e2000c101110 */
[----:B------:R-:W-:-:S02]  /*4910*/  ISETP.LT.OR P2, PT, R25, 0x9, !P2 ;  /* 0x000000091900780c */ /* 0x000fc40005741670 */
[C---:B------:R-:W-:Y:S01]  /*4920*/  ISETP.GE.AND P3, PT, R26.reuse, 0x31, PT ;  /* 0x000000311a00780c */ /* 0x040fe20003f66270 */
[----:B------:R-:W-:Y:S01]  /*4930*/  @!P6 STG.E.U8 desc[UR16][R8.64+0x28], R57 ;  /* 0x000028390800e986 */ /* 0x000fe2000c101110 */
[----:B------:R-:W-:Y:S02]  /*4940*/  ISETP.GE.AND P0, PT, R26, 0x32, PT ;  /* 0x000000321a00780c */ /* 0x000fe40003f06270 */
[----:B------:R-:W-:Y:S01]  /*4950*/  F2FP.SATFINITE.E5M2.F32.PACK_AB_MERGE_C R23, RZ, R23, RZ ;  /* 0x00000017ff17723e */ /* 0x000fe200048060ff */
[----:B------:R1:W-:Y:S01]  /*4960*/  @!P5 STG.E.U8 desc[UR16][R8.64+0x29], R17 ;  /* 0x000029110800d986 */ /* 0x0003e2000c101110 */
[C---:B------:R-:W-:Y:S02]  /*4970*/  ISETP.LT.OR P5, PT, R25.reuse, 0x1, !P3 ;  /* 0x000000011900780c */ /* 0x040fe40005fa1670 */
[----:B------:R-:W-:Y:S02]  /*4980*/  ISETP.LT.OR P6, PT, R25, 0x1, !P0 ;  /* 0x000000011900780c */ /* 0x000fe400047c1670 */
[----:B0-----:R-:W-:Y:S01]  /*4990*/  F2FP.SATFINITE.E5M2.F32.PACK_AB_MERGE_C R13, RZ, R56, RZ ;  /* 0x00000038ff0d723e */ /* 0x001fe200048060ff */
[----:B------:R-:W-:Y:S01]  /*49a0*/  @!P2 STG.E.U8 desc[UR16][R6.64+0x28], R23 ;  /* 0x000028170600a986 */ /* 0x000fe2000c101110 */
[----:B------:R-:W-:-:S02]  /*49b0*/  F2FP.SATFINITE.E5M2.F32.PACK_AB_MERGE_C R21, RZ, R21, RZ ;  /* 0x00000015ff15723e */ /* 0x000fc400048060ff */
[C---:B------:R-:W-:Y:S01]  /*49c0*/  ISETP.GE.AND P2, PT, R26.reuse, 0x3a, PT ;  /* 0x0000003a1a00780c */ /* 0x040fe20003f46270 */
[----:B------:R0:W-:Y:S01]  /*49d0*/  @!P1 STG.E.U8 desc[UR16][R6.64+0x29], R13 ;  /* 0x0000290d06009986 */ /* 0x0001e2000c101110 */
[C---:B------:R-:W-:Y:S02]  /*49e0*/  ISETP.LT.OR P1, PT, R25.reuse, 0x9, !P3 ;  /* 0x000000091900780c */ /* 0x040fe40005f21670 */
[----:B-1----:R-:W-:Y:S01]  /*49f0*/  F2FP.SATFINITE.E5M2.F32.PACK_AB_MERGE_C R17, RZ, R22, RZ ;  /* 0x00000016ff11723e */ /* 0x002fe200048060ff */
[----:B------:R-:W-:Y:S01]  /*4a00*/  @!P5 STG.E.U8 desc[UR16][R8.64+0x30], R21 ;  /* 0x000030150800d986 */ /* 0x000fe2000c101110 */
[----:B------:R-:W-:Y:S02]  /*4a10*/  ISETP.GE.AND P3, PT, R26, 0x39, PT ;  /* 0x000000391a00780c */ /* 0x000fe40003f66270 */
[C---:B------:R-:W-:Y:S01]  /*4a20*/  ISETP.LT.OR P0, PT, R25.reuse, 0x9, !P0 ;  /* 0x000000091900780c */ /* 0x040fe20004701670 */
[----:B------:R1:W-:Y:S01]  /*4a30*/  @!P6 STG.E.U8 desc[UR16][R8.64+0x31], R17 ;  /* 0x000031110800e986 */ /* 0x0003e2000c101110 */
[----:B------:R-:W-:-:S02]  /*4a40*/  ISETP.LT.OR P5, PT, R25, 0x1, !P3 ;  /* 0x000000011900780c */ /* 0x000fc40005fa1670 */
[C---:B------:R-:W-:Y:S02]  /*4a50*/  ISETP.LT.OR P6, PT, R25.reuse, 0x1, !P2 ;  /* 0x000000011900780c */ /* 0x040fe400057c1670 */
[C---:B------:R-:W-:Y:S02]  /*4a60*/  ISETP.LT.OR P3, PT, R25.reuse, 0x9, !P3 ;  /* 0x000000091900780c */ /* 0x040fe40005f61670 */
[----:B------:R-:W-:Y:S02]  /*4a70*/  ISETP.LT.OR P2, PT, R25, 0x9, !P2 ;  /* 0x000000091900780c */ /* 0x000fe40005741670 */
[----:B------:R-:W-:Y:S02]  /*4a80*/  F2FP.SATFINITE.E5M2.F32.PACK_AB_MERGE_C R19, RZ, R19, RZ ;  /* 0x00000013ff13723e */ /* 0x000fe400048060ff */
[----:B0-----:R-:W-:Y:S02]  /*4a90*/  F2FP.SATFINITE.E5M2.F32.PACK_AB_MERGE_C R13, RZ, R20, RZ ;  /* 0x00000014ff0d723e */ /* 0x001fe400048060ff */
[----:B------:R-:W-:Y:S01]  /*4aa0*/  F2FP.SATFINITE.E5M2.F32.PACK_AB_MERGE_C R15, RZ, R15, RZ ;  /* 0x0000000fff0f723e */ /* 0x000fe200048060ff */
[----:B------:R0:W-:Y:S01]  /*4ab0*/  @!P1 STG.E.U8 desc[UR16][R6.64+0x30], R19 ;  /* 0x0000301306009986 */ /* 0x0001e2000c101110 */
[----:B-1----:R-:W-:-:S02]  /*4ac0*/  F2FP.SATFINITE.E5M2.F32.PACK_AB_MERGE_C R17, RZ, R18, RZ ;  /* 0x00000012ff11723e */ /* 0x002fc400048060ff */
[----:B------:R-:W-:Y:S01]  /*4ad0*/  F2FP.SATFINITE.E5M2.F32.PACK_AB_MERGE_C R11, RZ, R11, RZ ;  /* 0x0000000bff0b723e */ /* 0x000fe200048060ff */
[----:B------:R0:W-:Y:S01]  /*4ae0*/  @!P0 STG.E.U8 desc[UR16][R6.64+0x31], R13 ;  /* 0x0000310d06008986 */ /* 0x0001e2000c101110 */
[----:B------:R-:W-:-:S03]  /*4af0*/  F2FP.SATFINITE.E5M2.F32.PACK_AB_MERGE_C R21, RZ, R14, RZ ;  /* 0x0000000eff15723e */ /* 0x000fc600048060ff */
[----:B------:R0:W-:Y:S04]  /*4b00*/  @!P5 STG.E.U8 desc[UR16][R8.64+0x38], R15 ;  /* 0x0000380f0800d986 */ /* 0x0001e8000c101110 */
[----:B------:R0:W-:Y:S04]  /*4b10*/  @!P6 STG.E.U8 desc[UR16][R8.64+0x39], R17 ;  /* 0x000039110800e986 */ /* 0x0001e8000c101110 */
[----:B------:R0:W-:Y:S04]  /*4b20*/  @!P3 STG.E.U8 desc[UR16][R6.64+0x38], R11 ;  /* 0x0000380b0600b986 */ /* 0x0001e8000c101110 */
[----:B------:R0:W-:Y:S02]  /*4b30*/  @!P2 STG.E.U8 desc[UR16][R6.64+0x39], R21 ;  /* 0x000039150600a986 */ /* 0x0001e4000c101110 */
.L_x_97:
[----:B------:R-:W-:Y:S05]  /*4b40*/  BSYNC B0 ;  /* 0x0000000000007941 */ /* 0x000fea0003800000 */
.L_x_31:
[----:B------:R-:W-:Y:S01]  /*4b50*/  ULDC UR6, c[0x0][0xc] ;  /* 0x0000030000067ab9 */ /* 0x000fe20000000800 */
[----:B------:R-:W-:Y:S01]  /*4b60*/  ULDC UR7, c[0x0][0x10] ;  /* 0x0000040000077ab9 */ /* 0x000fe20000000800 */
[----:B0-----:R-:W0:Y:S01]  /*4b70*/  LDC R9, c[0x0][0x14] ;  /* 0x00000500ff097b82 */ /* 0x001e220000000800 */
[----:B------:R-:W-:Y:S01]  /*4b80*/  UIMAD.WIDE.U32 UR6, UR6, UR7, URZ ;  /* 0x00000007060672a5 */ /* 0x000fe2000f8e003f */
[----:B------:R-:W-:Y:S02]  /*4b90*/  IMAD.MOV.U32 R6, RZ, RZ, R0 ;  /* 0x000000ffff067224 */ /* 0x000fe400078e0000 */
[----:B------:R-:W-:Y:S02]  /*4ba0*/  IMAD.MOV.U32 R7, RZ, RZ, R5 ;  /* 0x000000ffff077224 */ /* 0x000fe400078e0005 */
[----:B------:R-:W-:Y:S02]  /*4bb0*/  IMAD.MOV.U32 R12, RZ, RZ, -0x1 ;  /* 0xffffffffff0c7424 */ /* 0x000fe400078e00ff */
[----:B------:R-:W-:-:S02]  /*4bc0*/  IMAD.MOV.U32 R69, RZ, RZ, -0x1 ;  /* 0xffffffffff457424 */ /* 0x000fc400078e00ff */
[----:B0-----:R-:W-:-:S04]  /*4bd0*/  IMAD.WIDE.U32 R6, R9, UR6, R6 ;  /* 0x0000000609067c25 */ /* 0x001fc8000f8e0006 */
[----:B------:R-:W-:Y:S01]  /*4be0*/  IMAD R5, R9, UR7, RZ ;  /* 0x0000000709057c24 */ /* 0x000fe2000f8e02ff */
[----:B------:R-:W-:Y:S01]  /*4bf0*/  ULDC.64 UR6, c[0x0][0x650] ;  /* 0x0001940000067ab9 */ /* 0x000fe20000000a00 */
[----:B------:R-:W-:Y:S01]  /*4c00*/  IMAD.MOV.U32 R0, RZ, RZ, R6 ;  /* 0x000000ffff007224 */ /* 0x000fe200078e0006 */
[----:B------:R-:W-:Y:S01]  /*4c10*/  ISETP.GE.U32.AND P0, PT, R6, UR6, PT ;  /* 0x0000000606007c0c */ /* 0x000fe2000bf06070 */
[----:B------:R-:W-:Y:S01]  /*4c20*/  IMAD.IADD R5, R7, 0x1, R5 ;  /* 0x0000000107057824 */ /* 0x000fe200078e0205 */
[----:B------:R-:W-:-:S04]  /*4c30*/  PRMT R7, RZ, 0x7610, R7 ;  /* 0x00007610ff077816 */ /* 0x000fc80000000007 */
[----:B------:R-:W-:-:S13]  /*4c40*/  ISETP.GE.U32.AND.EX P0, PT, R5, UR7, PT, P0 ;  /* 0x0000000705007c0c */ /* 0x000fda000bf06100 */
[----:B------:R-:W-:Y:S05]  /*4c50*/  @P0 BRA `(.L_x_98) ;  /* 0x0000000400640947 */ /* 0x000fea0003800000 */
[----:B------:R-:W0:Y:S01]  /*4c60*/  S2R R20, SR_CTAID.X ;  /* 0x0000000000147919 */ /* 0x000e220000002500 */
[----:B------:R-:W0:Y:S01]  /*4c70*/  LDC.64 R14, c[0x0][0x628] ;  /* 0x00018a00ff0e7b82 */ /* 0x000e220000000a00 */
[----:B------:R-:W-:Y:S01]  /*4c80*/  ULDC UR6, c[0x0][0x150] ;  /* 0x0000540000067ab9 */ /* 0x000fe20000000800 */
[----:B------:R-:W-:Y:S01]  /*4c90*/  IMAD.MOV.U32 R12, RZ, RZ, R0 ;  /* 0x000000ffff0c7224 */ /* 0x000fe200078e0000 */
[----:B------:R-:W0:Y:S01]  /*4ca0*/  S2R R22, SR_CTAID.Y ;  /* 0x0000000000167919 */ /* 0x000e220000002600 */
[----:B------:R-:W-:-:S04]  /*4cb0*/  IMAD.MOV.U32 R13, RZ, RZ, R5 ;  /* 0x000000ffff0d7224 */ /* 0x000fc800078e0005 */
[----:B------:R-:W0:Y:S08]  /*4cc0*/  LDC R23, c[0x0][0x144] ;  /* 0x00005100ff177b82 */ /* 0x000e300000000800 */
[----:B-1234-:R-:W1:Y:S08]  /*4cd0*/  LDC R16, c[0x0][0x630] ;  /* 0x00018c00ff107b82 */ /* 0x01ee700000000800 */
[----:B------:R-:W2:Y:S01]  /*4ce0*/  LDC.64 R18, c[0x0][0x620] ;  /* 0x00018800ff127b82 */ /* 0x000ea20000000a00 */
[----:B0-----:R-:W-:-:S04]  /*4cf0*/  ISETP.NE.U32.AND P0, PT, R14, RZ, PT ;  /* 0x000000ff0e00720c */ /* 0x001fc80003f05070 */
[----:B------:R-:W-:Y:S02]  /*4d00*/  ISETP.NE.AND.EX P0, PT, R15, RZ, PT, P0 ;  /* 0x000000ff0f00720c */ /* 0x000fe40003f05300 */
[----:B------:R-:W-:-:S05]  /*4d10*/  I2FP.F32.U32 R6, R20 ;  /* 0x0000001400067245 */ /* 0x000fca0000201000 */
[----:B------:R-:W-:-:S04]  /*4d20*/  FMUL R6, R6, UR6 ;  /* 0x0000000606067c20 */ /* 0x000fc80008400000 */
[----:B------:R0:W3:Y:S02]  /*4d30*/  F2I.U32.TRUNC.NTZ R21, R6 ;  /* 0x0000000600157305 */ /* 0x0000e4000020f000 */
[----:B-1----:R-:W-:Y:S05]  /*4d40*/  @!P0 BRA `(.L_x_99) ;  /* 0x0000000000288947 */ /* 0x002fea0003800000 */
[----:B------:R-:W1:Y:S02]  /*4d50*/  LDC R7, c[0x0][0x634] ;  /* 0x00018d00ff077b82 */ /* 0x000e640000000800 */
[----:B-1----:R-:W-:-:S05]  /*4d60*/  IADD3 R11, P0, R0, R7, RZ ;  /* 0x00000007000b7210 */ /* 0x002fca0007f1e0ff */
[----:B------:R-:W-:-:S04]  /*4d70*/  IMAD.X R17, RZ, RZ, R5, P0 ;  /* 0x000000ffff117224 */ /* 0x000fc800000e0605 */
[----:B0-----:R-:W-:-:S04]  /*4d80*/  IMAD.WIDE.U32 R6, R17, R14, RZ ;  /* 0x0000000e11067225 */ /* 0x001fc800078e00ff */
[----:B-----5:R-:W-:-:S04]  /*4d90*/  IMAD.WIDE.U32 R8, P0, R11, R15, R6 ;  /* 0x0000000f0b087225 */ /* 0x020fc80007800006 */
[----:B------:R-:W-:-:S04]  /*4da0*/  IMAD.WIDE.U32 R6, R11, R14, RZ ;  /* 0x0000000e0b067225 */ /* 0x000fc800078e00ff */
[----:B------:R-:W-:Y:S01]  /*4db0*/  IMAD.X R13, RZ, RZ, RZ, P0 ;  /* 0x000000ffff0d7224 */ /* 0x000fe200000e06ff */
[----:B------:R-:W-:Y:S01]  /*4dc0*/  IADD3 RZ, P0, R7, R8, RZ ;  /* 0x0000000807ff7210 */ /* 0x000fe20007f1e0ff */
[----:B------:R-:W-:-:S04]  /*4dd0*/  IMAD.MOV.U32 R12, RZ, RZ, R9 ;  /* 0x000000ffff0c7224 */ /* 0x000fc800078e0009 */
[----:B------:R-:W-:-:S08]  /*4de0*/  IMAD.WIDE.U32.X R12, R17, R15, R12, P0 ;  /* 0x0000000f110c7225 */ /* 0x000fd000000e040c */
.L_x_99:
[-CC-:B------:R-:W-:Y:S01]  /*4df0*/  SHF.R.U64 R69, R12, R16.reuse, R13.reuse ;  /* 0x000000100c457219 */ /* 0x180fe2000000120d */
[----:B------:R-:W1:Y:S01]  /*4e00*/  LDC.64 R28, c[0x0][0x640] ;  /* 0x00019000ff1c7b82 */ /* 0x000e620000000a00 */
[----:B0-----:R-:W-:Y:S01]  /*4e10*/  SHF.R.U32.HI R6, RZ, R16, R13 ;  /* 0x00000010ff067219 */ /* 0x001fe2000001160d */
[----:B---3--:R-:W-:Y:S01]  /*4e20*/  IMAD.MOV R21, RZ, RZ, -R21 ;  /* 0x000000ffff157224 */ /* 0x008fe200078e0a15 */
[----:B------:R-:W-:Y:S01]  /*4e30*/  IADD3 R9, P0, RZ, -R69, RZ ;  /* 0x80000045ff097210 */ /* 0x000fe20007f1e0ff */
[----:B------:R-:W-:Y:S01]  /*4e40*/  ULDC UR6, c[0x0][0x154] ;  /* 0x0000550000067ab9 */ /* 0x000fe20000000800 */
[----:B------:R-:W-:Y:S02]  /*4e50*/  IMAD.MOV.U32 R11, RZ, RZ, 0x1 ;  /* 0x00000001ff0b7424 */ /* 0x000fe400078e00ff */
[----:B------:R-:W-:Y:S01]  /*4e60*/  IMAD R21, R23, R21, R20 ;  /* 0x0000001517157224 */ /* 0x000fe200078e0214 */
[----:B------:R-:W0:Y:S01]  /*4e70*/  LDC R12, c[0x0][0x618] ;  /* 0x00018600ff0c7b82 */ /* 0x000e220000000800 */
[----:B------:R-:W-:-:S02]  /*4e80*/  IMAD.X R7, RZ, RZ, ~R6, P0 ;  /* 0x000000ffff077224 */ /* 0x000fc400000e0e06 */
[----:B------:R-:W-:Y:S02]  /*4e90*/  IMAD.MOV.U32 R6, RZ, RZ, R0 ;  /* 0x000000ffff067224 */ /* 0x000fe400078e0000 */
[-C--:B--2--5:R-:W-:Y:S02]  /*4ea0*/  IMAD R8, R7, R18.reuse, RZ ;  /* 0x0000001207087224 */ /* 0x0a4fe400078e02ff */
[----:B------:R-:W-:Y:S01]  /*4eb0*/  IMAD.MOV.U32 R7, RZ, RZ, R5 ;  /* 0x000000ffff077224 */ /* 0x000fe200078e0005 */
[----:B------:R-:W2:Y:S01]  /*4ec0*/  LDC R24, c[0x0][0x608] ;  /* 0x00018200ff187b82 */ /* 0x000ea20000000800 */
[----:B------:R-:W-:-:S04]  /*4ed0*/  IMAD.WIDE.U32 R6, R9, R18, R6 ;  /* 0x0000001209067225 */ /* 0x000fc800078e0006 */
[----:B------:R-:W-:-:S03]  /*4ee0*/  IMAD R9, R9, R19, R8 ;  /* 0x0000001309097224 */ /* 0x000fc600078e0208 */
[----:B------:R-:W3:Y:S01]  /*4ef0*/  LDC R26, c[0x0][0x658] ;  /* 0x00019600ff1a7b82 */ /* 0x000ee20000000800 */
[----:B------:R-:W-:Y:S01]  /*4f00*/  I2FP.F32.U32 R8, R22 ;  /* 0x0000001600087245 */ /* 0x000fe20000201000 */
[----:B------:R-:W-:Y:S01]  /*4f10*/  IMAD.IADD R7, R7, 0x1, R9 ;  /* 0x0000000107077824 */ /* 0x000fe200078e0209 */
[----:B-1----:R-:W-:Y:S01]  /*4f20*/  ISETP.NE.U32.AND P0, PT, R28, RZ, PT ;  /* 0x000000ff1c00720c */ /* 0x002fe20003f05070 */
[----:B------:R-:W-:Y:S02]  /*4f30*/  IMAD.MOV.U32 R9, RZ, RZ, -0x1 ;  /* 0xffffffffff097424 */ /* 0x000fe400078e00ff */
[----:B------:R-:W-:Y:S02]  /*4f40*/  FMUL R8, R8, UR6 ;  /* 0x0000000608087c20 */ /* 0x000fe40008400000 */
[----:B------:R-:W1:Y:S01]  /*4f50*/  LDC R19, c[0x0][0x148] ;  /* 0x00005200ff137b82 */ /* 0x000e620000000800 */
[----:B0-----:R-:W-:Y:S01]  /*4f60*/  SHF.R.U64 R16, R6, R12, R7 ;  /* 0x0000000c06107219 */ /* 0x001fe20000001207 */
[----:B------:R0:W4:Y:S01]  /*4f70*/  F2I.U32.TRUNC.NTZ R17, R8 ;  /* 0x0000000800117305 */ /* 0x000122000020f000 */
[----:B------:R-:W-:-:S02]  /*4f80*/  ISETP.NE.AND.EX P0, PT, R29, RZ, PT, P0 ;  /* 0x000000ff1d00720c */ /* 0x000fc40003f05300 */
[----:B------:R-:W-:-:S03]  /*4f90*/  SHF.R.U32.HI R7, RZ, R12, R7 ;  /* 0x0000000cff077219 */ /* 0x000fc60000011607 */
[----:B------:R-:W0:Y:S01]  /*4fa0*/  LDC R20, c[0x0][0x600] ;  /* 0x00018000ff147b82 */ /* 0x000e220000000800 */
[-CC-:B--2---:R-:W-:Y:S02]  /*4fb0*/  SHF.R.U64 R14, R16, R24.reuse, R7.reuse ;  /* 0x00000018100e7219 */ /* 0x184fe40000001207 */
[----:B------:R-:W-:-:S05]  /*4fc0*/  SHF.R.U32.HI R7, RZ, R24, R7 ;  /* 0x00000018ff077219 */ /* 0x000fca0000011607 */
[----:B------:R-:W2:Y:S01]  /*4fd0*/  LDC R25, c[0x0][0x648] ;  /* 0x00019200ff197b82 */ /* 0x000ea20000000800 */
[-CC-:B---3--:R-:W-:Y:S02]  /*4fe0*/  SHF.R.U64 R18, R14, R26.reuse, R7.reuse ;  /* 0x0000001a0e127219 */ /* 0x188fe40000001207 */
[-C--:B------:R-:W-:Y:S02]  /*4ff0*/  SHF.L.U32 R9, R9, R26.reuse, RZ ;  /* 0x0000001a09097219 */ /* 0x080fe400000006ff */
[-C--:B------:R-:W-:Y:S01]  /*5000*/  SHF.R.U32.HI R7, RZ, R26.reuse, R7 ;  /* 0x0000001aff077219 */ /* 0x080fe20000011607 */
[----:B------:R-:W-:Y:S01]  /*5010*/  IMAD.MOV.U32 R6, RZ, RZ, R18 ;  /* 0x000000ffff067224 */ /* 0x000fe200078e0012 */
[----:B------:R-:W-:Y:S01]  /*5020*/  SHF.L.U32 R24, R11, R26, RZ ;  /* 0x0000001a0b187219 */ /* 0x000fe200000006ff */
[----:B------:R-:W3:Y:S01]  /*5030*/  LDC R27, c[0x0][0x638] ;  /* 0x00018e00ff1b7b82 */ /* 0x000ee20000000800 */
[----:B------:R-:W-:-:S07]  /*5040*/  LOP3.LUT R23, RZ, R9, RZ, 0x33, !PT ;  /* 0x00000009ff177212 */ /* 0x000fce00078e33ff */
[----:B------:R-:W0:Y:S01]  /*5050*/  LDC R30, c[0x0][0x610] ;  /* 0x00018400ff1e7b82 */ /* 0x000e220000000800 */
[----:B----4-:R-:W-:Y:S05]  /*5060*/  @!P0 BRA `(.L_x_100) ;  /* 0x0000000000288947 */ /* 0x010fea0003800000 */
[----:B------:R-:W4:Y:S02]  /*5070*/  LDC R11, c[0x0][0x64c] ;  /* 0x00019300ff0b7b82 */ /* 0x000f240000000800 */
[----:B----4-:R-:W-:-:S05]  /*5080*/  IADD3 R11, P0, R18, R11, RZ ;  /* 0x0000000b120b7210 */ /* 0x010fca0007f1e0ff */
[----:B------:R-:W-:-:S04]  /*5090*/  IMAD.X R15, RZ, RZ, R7, P0 ;  /* 0x000000ffff0f7224 */ /* 0x000fc800000e0607 */
[----:B------:R-:W-:-:S04]  /*50a0*/  IMAD.WIDE.U32 R6, R15, R28, RZ ;  /* 0x0000001c0f067225 */ /* 0x000fc800078e00ff */
[----:B0-----:R-:W-:-:S04]  /*50b0*/  IMAD.WIDE.U32 R8, P0, R11, R29, R6 ;  /* 0x0000001d0b087225 */ /* 0x001fc80007800006 */
[----:B------:R-:W-:-:S04]  /*50c0*/  IMAD.WIDE.U32 R6, R11, R28, RZ ;  /* 0x0000001c0b067225 */ /* 0x000fc800078e00ff */
[----:B------:R-:W-:Y:S01]  /*50d0*/  IMAD.X R13, RZ, RZ, RZ, P0 ;  /* 0x000000ffff0d7224 */ /* 0x000fe200000e06ff */
[----:B------:R-:W-:Y:S01]  /*50e0*/  IADD3 RZ, P0, R7, R8, RZ ;  /* 0x0000000807ff7210 */ /* 0x000fe20007f1e0ff */
[----:B------:R-:W-:-:S04]  /*50f0*/  IMAD.MOV.U32 R12, RZ, RZ, R9 ;  /* 0x000000ffff0c7224 */ /* 0x000fc800078e0009 */
[----:B------:R-:W-:-:S08]  /*5100*/  IMAD.WIDE.U32.X R6, R15, R29, R12, P0 ;  /* 0x0000001d0f067225 */ /* 0x000fd000000e040c */
.L_x_100:
[----:B--2---:R-:W-:Y:S01]  /*5110*/  SHF.R.U64 R6, R6, R25, R7 ;  /* 0x0000001906067219 */ /* 0x004fe20000001207 */
[----:B0-----:R-:W-:Y:S01]  /*5120*/  VIADD R11, R20, 0xffffffff ;  /* 0xffffffff140b7836 */ /* 0x001fe20000000000 */
[----:B------:R-:W-:Y:S01]  /*5130*/  LOP3.LUT R9, R14, R23, RZ, 0xc0, !PT ;  /* 0x000000170e097212 */ /* 0x000fe200078ec0ff */
[----:B------:R-:W-:Y:S02]  /*5140*/  IMAD.MOV R17, RZ, RZ, -R17 ;  /* 0x000000ffff117224 */ /* 0x000fe400078e0a11 */
[----:B------:R-:W-:Y:S02]  /*5150*/  IMAD.MOV R7, RZ, RZ, -R6 ;  /* 0x000000ffff077224 */ /* 0x000fe400078e0a06 */
[----:B------:R-:W-:Y:S01]  /*5160*/  IMAD R24, R24, R6, R9 ;  /* 0x0000000618187224 */ /* 0x000fe200078e0209 */
[----:B------:R-:W-:Y:S01]  /*5170*/  LOP3.LUT R9, R16, R11, RZ, 0xc0, !PT ;  /* 0x0000000b10097212 */ /* 0x000fe200078ec0ff */
[----:B-1----:R-:W-:Y:S02]  /*5180*/  @P4 IMAD R21, R19, R17, R22 ;  /* 0x0000001113154224 */ /* 0x002fe400078e0216 */
[----:B---3--:R-:W-:-:S02]  /*5190*/  IMAD R6, R7, R27, R18 ;  /* 0x0000001b07067224 */ /* 0x008fc400078e0212 */
[----:B------:R-:W-:Y:S02]  /*51a0*/  IMAD R24, R24, R30, R21 ;  /* 0x0000001e18187224 */ /* 0x000fe400078e0215 */
[----:B------:R-:W-:Y:S02]  /*51b0*/  IMAD R9, R6, R20, R9 ;  /* 0x0000001406097224 */ /* 0x000fe400078e0209 */
[----:B------:R-:W-:-:S03]  /*51c0*/  IMAD.MOV.U32 R7, RZ, RZ, 0x1 ;  /* 0x00000001ff077424 */ /* 0x000fc600078e00ff */
[----:B------:R-:W-:Y:S02]  /*51d0*/  SEL R12, R9, R24, !P4 ;  /* 0x00000018090c7207 */ /* 0x000fe40006000000 */
[----:B------:R-:W-:-:S07]  /*51e0*/  SEL R24, R24, R9, !P4 ;  /* 0x0000000918187207 */ /* 0x000fce0006000000 */
.L_x_98:
[----:B------:R-:W-:Y:S01]  /*51f0*/  LOP3.LUT P0, RZ, R7, 0xff, RZ, 0xc0, !PT ;  /* 0x000000ff07ff7812 */ /* 0x000fe2000780c0ff */
[----:B-1234-:R-:W-:-:S12]  /*5200*/  IMAD.MOV.U32 R16, RZ, RZ, R24 ;  /* 0x000000ffff107224 */ /* 0x01efd800078e0018 */
[----:B------:R-:W-:Y:S05]  /*5210*/  @P0 BRA `(.L_x_101) ;  /* 0xffffffbc00400947 */ /* 0x000fea000383ffff */
[----:B------:R-:W-:Y:S05]  /*5220*/  EXIT ;  /* 0x000000000000794d */ /* 0x000fea0003800000 */
.L_x_3:
[----:B0-----:R-:W-:Y:S01]  /*5230*/  ULDC.64 UR4, c[0x0][0x650] ;  /* 0x0001940000047ab9 */ /* 0x001fe20000000a00 */
        /* <DEDUP_REMOVED lines=25> */
.L_x_103:
[-CC-:B------:R-:W-:Y:S01]  /*53d0*/  SHF.R.U64 R16, R14, R18.reuse, R15.reuse ;  /* 0x000000120e107219 */ /* 0x180fe2000000120f */
[----:B------:R-:W0:Y:S01]  /*53e0*/  LDC R22, c[0x0][0x618] ;  /* 0x00018600ff167b82 */ /* 0x000e220000000800 */
[----:B------:R-:W-:Y:S01]  /*53f0*/  SHF.R.U32.HI R7, RZ, R18, R15 ;  /* 0x00000012ff077219 */ /* 0x000fe2000001160f */
[----:B------:R-:W-:Y:S01]  /*5400*/  ULDC UR4, c[0x0][0x150] ;  /* 0x0000540000047ab9 */ /* 0x000fe20000000800 */
[----:B------:R-:W-:Y:S01]  /*5410*/  IADD3 R9, P0, RZ, -R16, RZ ;  /* 0x80000010ff097210 */ /* 0x000fe20007f1e0ff */
[----:B------:R-:W-:Y:S01]  /*5420*/  IMAD.MOV.U32 R10, RZ, RZ, R0 ;  /* 0x000000ffff0a7224 */ /* 0x000fe200078e0000 */
[----:B------:R-:W-:Y:S01]  /*5430*/  I2FP.F32.U32 R12, R6 ;  /* 0x00000006000c7245 */ /* 0x000fe20000201000 */
[----:B------:R-:W-:Y:S02]  /*5440*/  IMAD.MOV.U32 R11, RZ, RZ, R5 ;  /* 0x000000ffff0b7224 */ /* 0x000fe400078e0005 */
[----:B------:R-:W1:Y:S01]  /*5450*/  LDC.64 R24, c[0x0][0x640] ;  /* 0x00019000ff187b82 */ /* 0x000e620000000a00 */
[----:B------:R-:W-:-:S02]  /*5460*/  IMAD.X R7, RZ, RZ, ~R7, P0 ;  /* 0x000000ffff077224 */ /* 0x000fc400000e0e07 */
[----:B------:R-:W-:Y:S01]  /*5470*/  FMUL R13, R12, UR4 ;  /* 0x000000040c0d7c20 */ /* 0x000fe20008400000 */
[----:B------:R-:W-:Y:S01]  /*5480*/  IMAD.WIDE.U32 R10, R9, R20, R10 ;  /* 0x00000014090a7225 */ /* 0x000fe200078e000a */
[----:B------:R-:W-:-:S03]  /*5490*/  ULDC UR4, c[0x0][0x154] ;  /* 0x0000550000047ab9 */ /* 0x000fc60000000800 */
[----:B------:R-:W-:Y:S01]  /*54a0*/  IMAD R12, R7, R20, RZ ;  /* 0x00000014070c7224 */ /* 0x000fe200078e02ff */
[----:B------:R-:W2:Y:S01]  /*54b0*/  LDC R15, c[0x0][0x144] ;  /* 0x00005100ff0f7b82 */ /* 0x000ea20000000800 */
[----:B------:R-:W3:Y:S02]  /*54c0*/  F2I.U32.TRUNC.NTZ R13, R13 ;  /* 0x0000000d000d7305 */ /* 0x000ee4000020f000 */
[----:B------:R-:W-:Y:S02]  /*54d0*/  IMAD R7, R9, R21, R12 ;  /* 0x0000001509077224 */ /* 0x000fe400078e020c */
[----:B------:R-:W-:Y:S02]  /*54e0*/  IMAD.MOV.U32 R12, RZ, RZ, 0x1 ;  /* 0x00000001ff0c7424 */ /* 0x000fe400078e00ff */
[----:B------:R-:W-:Y:S01]  /*54f0*/  IMAD.IADD R7, R11, 0x1, R7 ;  /* 0x000000010b077824 */ /* 0x000fe200078e0207 */
[----:B------:R-:W4:Y:S04]  /*5500*/  LDC R18, c[0x0][0x608] ;  /* 0x00018200ff127b82 */ /* 0x000f280000000800 */
[----:B0-----:R-:W-:-:S02]  /*5510*/  SHF.R.U64 R14, R10, R22, R7 ;  /* 0x000000160a0e7219 */ /* 0x001fc40000001207 */
[----:B------:R-:W-:Y:S02]  /*5520*/  I2FP.F32.U32 R10, R8 ;  /* 0x00000008000a7245 */ /* 0x000fe40000201000 */
[----:B------:R-:W0:Y:S01]  /*5530*/  LDC R23, c[0x0][0x658] ;  /* 0x00019600ff177b82 */ /* 0x000e220000000800 */
[----:B-1----:R-:W-:Y:S01]  /*5540*/  ISETP.NE.U32.AND P0, PT, R24, RZ, PT ;  /* 0x000000ff1800720c */ /* 0x002fe20003f05070 */
[----:B---3--:R-:W-:Y:S01]  /*5550*/  IMAD.MOV R9, RZ, RZ, -R13 ;  /* 0x000000ffff097224 */ /* 0x008fe200078e0a0d */
[----:B------:R-:W-:Y:S01]  /*5560*/  SHF.R.U32.HI R7, RZ, R22, R7 ;  /* 0x00000016ff077219 */ /* 0x000fe20000011607 */
[----:B------:R-:W-:Y:S01]  /*5570*/  FMUL R10, R10, UR4 ;  /* 0x000000040a0a7c20 */ /* 0x000fe20008400000 */
[----:B------:R-:W-:-:S03]  /*5580*/  ISETP.NE.AND.EX P0, PT, R25, RZ, PT, P0 ;  /* 0x000000ff1900720c */ /* 0x000fc60003f05300 */
[----:B------:R-:W1:Y:S01]  /*5590*/  LDC R21, c[0x0][0x148] ;  /* 0x00005200ff157b82 */ /* 0x000e620000000800 */
[----:B--2---:R-:W-:Y:S01]  /*55a0*/  IMAD R22, R15, R9, R6 ;  /* 0x000000090f167224 */ /* 0x004fe200078e0206 */
[----:B------:R2:W3:Y:S06]  /*55b0*/  F2I.U32.TRUNC.NTZ R19, R10 ;  /* 0x0000000a00137305 */ /* 0x0004ec000020f000 */
[----:B------:R-:W1:Y:S01]  /*55c0*/  LDC R20, c[0x0][0x600] ;  /* 0x00018000ff147b82 */ /* 0x000e620000000800 */
[-CC-:B----4-:R-:W-:Y:S02]  /*55d0*/  SHF.R.U64 R17, R14, R18.reuse, R7.reuse ;  /* 0x000000120e117219 */ /* 0x190fe40000001207 */
[----:B------:R-:W-:Y:S01]  /*55e0*/  SHF.R.U32.HI R6, RZ, R18, R7 ;  /* 0x00000012ff067219 */ /* 0x000fe20000011607 */
[----:B------:R-:W-:-:S04]  /*55f0*/  IMAD.MOV.U32 R18, RZ, RZ, -0x1 ;  /* 0xffffffffff127424 */ /* 0x000fc800078e00ff */
[----:B------:R-:W4:Y:S01]  /*5600*/  LDC R26, c[0x0][0x648] ;  /* 0x00019200ff1a7b82 */ /* 0x000f220000000800 */
[-C--:B0-----:R-:W-:Y:S02]  /*5610*/  SHF.L.U32 R9, R18, R23.reuse, RZ ;  /* 0x0000001712097219 */ /* 0x081fe400000006ff */
[-CC-:B------:R-:W-:Y:S02]  /*5620*/  SHF.R.U64 R18, R17, R23.reuse, R6.reuse ;  /* 0x0000001711127219 */ /* 0x180fe40000001206 */
[-C--:B------:R-:W-:Y:S02]  /*5630*/  SHF.R.U32.HI R7, RZ, R23.reuse, R6 ;  /* 0x00000017ff077219 */ /* 0x080fe40000011606 */
[----:B------:R-:W-:Y:S01]  /*5640*/  SHF.L.U32 R23, R12, R23, RZ ;  /* 0x000000170c177219 */ /* 0x000fe200000006ff */
[----:B------:R-:W0:Y:S01]  /*5650*/  LDC R27, c[0x0][0x638] ;  /* 0x00018e00ff1b7b82 */ /* 0x000e220000000800 */
[----:B------:R-:W-:Y:S01]  /*5660*/  LOP3.LUT R28, RZ, R9, RZ, 0x33, !PT ;  /* 0x00000009ff1c7212 */ /* 0x000fe200078e33ff */
[----:B------:R-:W-:-:S06]  /*5670*/  IMAD.MOV.U32 R6, RZ, RZ, R18 ;  /* 0x000000ffff067224 */ /* 0x000fcc00078e0012 */
[----:B------:R-:W0:Y:S01]  /*5680*/  LDC R29, c[0x0][0x610] ;  /* 0x00018400ff1d7b82 */ /* 0x000e220000000800 */
[----:B--23--:R-:W-:Y:S05]  /*5690*/  @!P0 BRA `(.L_x_104) ;  /* 0x0000000000288947 */ /* 0x00cfea0003800000 */
[----:B------:R-:W2:Y:S02]  /*56a0*/  LDC R9, c[0x0][0x64c] ;  /* 0x00019300ff097b82 */ /* 0x000ea40000000800 */
[----:B--2---:R-:W-:-:S05]  /*56b0*/  IADD3 R9, P0, R18, R9, RZ ;  /* 0x0000000912097210 */ /* 0x004fca0007f1e0ff */
        /* <DEDUP_REMOVED lines=8> */
.L_x_104:
[----:B----4-:R-:W-:Y:S01]  /*5740*/  SHF.R.U64 R7, R6, R26, R7 ;  /* 0x0000001a06077219 */ /* 0x010fe20000001207 */
[----:B-1----:R-:W-:Y:S01]  /*5750*/  VIADD R11, R20, 0xffffffff ;  /* 0xffffffff140b7836 */ /* 0x002fe20000000000 */
[----:B------:R-:W-:Y:S01]  /*5760*/  LOP3.LUT R6, R17, R28, RZ, 0xc0, !PT ;  /* 0x0000001c11067212 */ /* 0x000fe200078ec0ff */
[----:B------:R-:W-:Y:S02]  /*5770*/  IMAD.MOV R19, RZ, RZ, -R19 ;  /* 0x000000ffff137224 */ /* 0x000fe400078e0a13 */
[----:B------:R-:W-:Y:S01]  /*5780*/  IMAD.MOV R9, RZ, RZ, -R7 ;  /* 0x000000ffff097224 */ /* 0x000fe200078e0a07 */
[----:B------:R-:W-:Y:S01]  /*5790*/  LOP3.LUT R11, R14, R11, RZ, 0xc0, !PT ;  /* 0x0000000b0e0b7212 */ /* 0x000fe200078ec0ff */
[----:B------:R-:W-:Y:S02]  /*57a0*/  @P4 IMAD R22, R21, R19, R8 ;  /* 0x0000001315164224 */ /* 0x000fe400078e0208 */
[----:B------:R-:W-:Y:S02]  /*57b0*/  IMAD R7, R23, R7, R6 ;  /* 0x0000000717077224 */ /* 0x000fe400078e0206 */
[----:B0-----:R-:W-:-:S02]  /*57c0*/  IMAD R6, R9, R27, R18 ;  /* 0x0000001b09067224 */ /* 0x001fc400078e0212 */
[----:B------:R-:W-:Y:S02]  /*57d0*/  IMAD R14, R7, R29, R22 ;  /* 0x0000001d070e7224 */ /* 0x000fe400078e0216 */
[----:B------:R-:W-:Y:S02]  /*57e0*/  IMAD R7, R6, R20, R11 ;  /* 0x0000001406077224 */ /* 0x000fe400078e020b */
[----:B------:R-:W-:Y:S02]  /*57f0*/  IMAD.MOV.U32 R10, RZ, RZ, 0x1 ;  /* 0x00000001ff0a7424 */ /* 0x000fe400078e00ff */
[----:B------:R-:W-:Y:S01]  /*5800*/  IMAD.MOV.U32 R9, RZ, RZ, R16 ;  /* 0x000000ffff097224 */ /* 0x000fe200078e0010 */
[----:B------:R-:W-:Y:S02]  /*5810*/  SEL R17, R7, R14, !P4 ;  /* 0x0000000e07117207 */ /* 0x000fe40006000000 */
[----:B------:R-:W-:-:S07]  /*5820*/  SEL R14, R14, R7, !P4 ;  /* 0x000000070e0e7207 */ /* 0x000fce0006000000 */
.L_x_102:
[----:B------:R-:W-:-:S08]  /*5830*/  NOP ;  /* 0x0000000000007918 */ /* 0x000fd00000000000 */
[----:B------:R-:W0:-:S00]  /*5840*/  USETMAXREG.DEALLOC.CTAPOOL 0x28 ;  /* 0x00000028000079c8 */ /* 0x000e0000080e0500 */
[----:B0-----:R-:W-:-:S13]  /*5850*/  ISETP.NE.AND P0, PT, R3, RZ, PT ;  /* 0x000000ff0300720c */ /* 0x001fda0003f05270 */
[----:B------:R-:W-:Y:S05]  /*5860*/  @P0 EXIT ;  /* 0x000000000000094d */ /* 0x000fea0003800000 */
[----:B------:R-:W-:Y:S01]  /*5870*/  LOP3.LUT P0, RZ, R10, 0xff, RZ, 0xc0, !PT ;  /* 0x000000ff0aff7812 */ /* 0x000fe2000780c0ff */
[----:B------:R-:W-:Y:S02]  /*5880*/  IMAD.MOV.U32 R10, RZ, RZ, 0x1 ;  /* 0x00000001ff0a7424 */ /* 0x000fe400078e00ff */
[----:B------:R-:W-:-:S10]  /*5890*/  IMAD.MOV.U32 R13, RZ, RZ, RZ ;  /* 0x000000ffff0d7224 */ /* 0x000fd400078e00ff */
[----:B------:R-:W-:Y:S05]  /*58a0*/  @!P0 BRA `(.L_x_105) ;  /* 0x0000000c00388947 */ /* 0x000fea0003800000 */
[----:B------:R-:W0:Y:S01]  /*58b0*/  LDC R3, c[0x0][0x28c] ;  /* 0x0000a300ff037b82 */ /* 0x000e220000000800 */
[----:B------:R-:W-:Y:S01]  /*58c0*/  ULDC UR5, c[0x0][0x600] ;  /* 0x0001800000057ab9 */ /* 0x000fe20000000800 */
[----:B------:R-:W-:Y:S01]  /*58d0*/  ULDC UR4, c[0x0][0xc] ;  /* 0x0000030000047ab9 */ /* 0x000fe20000000800 */
[----:B------:R-:W-:Y:S01]  /*58e0*/  UIADD3 UR16, UR5, -0x1, URZ ;  /* 0xffffffff05107890 */ /* 0x000fe2000fffe03f */
[C---:B------:R-:W-:Y:S01]  /*58f0*/  LOP3.LUT P2, RZ, R2.reuse, 0x7f, RZ, 0xc0, !PT ;  /* 0x0000007f02ff7812 */ /* 0x040fe2000784c0ff */
[----:B------:R-:W-:Y:S01]  /*5900*/  ULDC UR6, c[0x0][0x658] ;  /* 0x0001960000067ab9 */ /* 0x000fe20000000800 */
[----:B------:R-:W-:Y:S01]  /*5910*/  ULDC UR5, c[0x0][0x10] ;  /* 0x0000040000057ab9 */ /* 0x000fe20000000800 */
[----:B------:R-:W-:Y:S01]  /*5920*/  UMOV UR7, 0xffffffff ;  /* 0xffffffff00077882 */ /* 0x000fe20000000000 */
[----:B------:R-:W-:Y:S01]  /*5930*/  UMOV UR8, 0x1 ;  /* 0x0000000100087882 */ /* 0x000fe20000000000 */
[----:B------:R-:W-:Y:S01]  /*5940*/  UIMAD.WIDE.U32 UR4, UR4, UR5, URZ ;  /* 0x00000005040472a5 */ /* 0x000fe2000f8e003f */
[----:B------:R-:W-:Y:S01]  /*5950*/  LOP3.LUT P0, RZ, R2, 0x1f, RZ, 0xc0, !PT ;  /* 0x0000001f02ff7812 */ /* 0x000fe2000780c0ff */
[----:B------:R-:W-:Y:S01]  /*5960*/  USHF.L.U32 UR7, UR7, UR6, URZ ;  /* 0x0000000607077299 */ /* 0x000fe2000800063f */
[----:B------:R-:W-:Y:S01]  /*5970*/  BSSY B0, `(.L_x_105) ;  /* 0x00000c1000007945 */ /* 0x000fe20003800000 */
[----:B------:R-:W-:Y:S01]  /*5980*/  USHF.L.U32 UR18, UR8, UR6, URZ ;  /* 0x0000000608127299 */ /* 0x000fe2000800063f */
[----:B------:R-:W-:Y:S01]  /*5990*/  IMAD.MOV.U32 R15, RZ, RZ, 0x1 ;  /* 0x00000001ff0f7424 */ /* 0x000fe200078e00ff */
[----:B------:R-:W-:Y:S01]  /*59a0*/  LOP3.LUT R16, R4, 0x2, RZ, 0xfc, !PT ;  /* 0x0000000204107812 */ /* 0x000fe200078efcff */
[----:B------:R-:W-:Y:S01]  /*59b0*/  ULDC UR6, c[0x0][0x14] ;  /* 0x0000050000067ab9 */ /* 0x000fe20000000800 */
[----:B------:R-:W-:Y:S01]  /*59c0*/  PLOP3.LUT P0, PT, P0, P2, PT, 0x8a, 0x0 ;  /* 0x000000000000781c */ /* 0x000fe20000705172 */
[----:B------:R-:W-:Y:S01]  /*59d0*/  UIMAD.WIDE.U32 UR20, UR4, UR6, URZ ;  /* 0x00000006041472a5 */ /* 0x000fe2000f8e003f */
[----:B------:R-:W-:Y:S01]  /*59e0*/  IMAD.MOV.U32 R10, RZ, RZ, 0x1 ;  /* 0x00000001ff0a7424 */ /* 0x000fe200078e00ff */
[----:B------:R-:W-:Y:S01]  /*59f0*/  UIMAD UR13, UR5, UR6, URZ ;  /* 0x00000006050d72a4 */ /* 0x000fe2000f8e023f */
[----:B------:R-:W-:Y:S01]  /*5a00*/  IMAD.MOV.U32 R13, RZ, RZ, RZ ;  /* 0x000000ffff0d7224 */ /* 0x000fe200078e00ff */
[----:B------:R-:W-:Y:S01]  /*5a10*/  ULOP3.LUT UR17, URZ, UR7, URZ, 0x33, !UPT ;  /* 0x000000073f117292 */ /* 0x000fe2000f8e333f */
[----:B0-----:R-:W-:Y:S01]  /*5a20*/  VIADD R3, R3, 0x3f ;  /* 0x0000003f03037836 */ /* 0x001fe20000000000 */
[----:B------:R-:W-:Y:S01]  /*5a30*/  UIADD3 UR13, UR21, UR13, URZ ;  /* 0x0000000d150d7290 */ /* 0x000fe2000fffe03f */
[----:B------:R-:W-:-:S03]  /*5a40*/  ULDC.64 UR22, c[0x0][0x198] ;  /* 0x0000660000167ab9 */ /* 0x000fc60000000a00 */
[----:B------:R-:W-:-:S04]  /*5a50*/  SHF.R.S32.HI R6, RZ, 0x1f, R3 ;  /* 0x0000001fff067819 */ /* 0x000fc80000011403 */
[----:B------:R-:W-:-:S04]  /*5a60*/  LEA.HI R6, R6, R3, RZ, 0x6 ;  /* 0x0000000306067211 */ /* 0x000fc800078f30ff */
[----:B------:R-:W-:-:S05]  /*5a70*/  SHF.R.S32.HI R12, RZ, 0x6, R6 ;  /* 0x00000006ff0c7819 */ /* 0x000fca0000011406 */
[----:B------:R-:W-:-:S07]  /*5a80*/  VIADD R11, R12, 0x1 ;  /* 0x000000010c0b7836 */ /* 0x000fce0000000000 */
.L_x_117:
[----:B------:R-:W-:-:S03]  /*5a90*/  UMOV UR4, 0xffffffff ;  /* 0xffffffff00047882 */ /* 0x000fc60000000000 */
[----:B------:R-:W-:Y:S05]  /*5aa0*/  BRA.DIV UR4, `(.L_x_106) ;  /* 0x0000000e04847947 */ /* 0x000fea000b800000 */
[----:B------:R-:W-:-:S13]  /*5ab0*/  ELECT P1, URZ, PT ;  /* 0x00000000003f782f */ /* 0x000fda0003820000 */
.L_x_127:
[----:B------:R-:W0:Y:S01]  /*5ac0*/  LDC R2, c[0x0][0x28c] ;  /* 0x0000a300ff027b82 */ /* 0x000e220000000800 */
[----:B------:R-:W-:Y:S01]  /*5ad0*/  BSSY B1, `(.L_x_107) ;  /* 0x0000037000017945 */ /* 0x000fe20003800000 */
[----:B0-----:R-:W-:-:S13]  /*5ae0*/  ISETP.LT.OR P1, PT, R2, 0x1, !P1 ;  /* 0x000000010200780c */ /* 0x001fda0004f21670 */
[----:B------:R-:W-:Y:S05]  /*5af0*/  @P1 BRA `(.L_x_108) ;  /* 0x0000000000d01947 */ /* 0x000fea0003800000 */
[----:B------:R-:W-:Y:S02]  /*5b00*/  IMAD.SHL.U32 R17, R17, 0x40, RZ ;  /* 0x0000004011117824 */ /* 0x000fe400078e00ff */
[----:B------:R-:W-:Y:S02]  /*5b10*/  IMAD.SHL.U32 R14, R14, 0x80, RZ ;  /* 0x000000800e0e7824 */ /* 0x000fe400078e00ff */
[----:B------:R-:W-:Y:S02]  /*5b20*/  IMAD.MOV.U32 R20, RZ, RZ, RZ ;  /* 0x000000ffff147224 */ /* 0x000fe400078e00ff */
[----:B------:R-:W-:Y:S02]  /*5b30*/  IMAD.MOV.U32 R2, RZ, RZ, R11 ;  /* 0x000000ffff027224 */ /* 0x000fe400078e000b */
[----:B------:R-:W-:Y:S02]  /*5b40*/  IMAD.MOV.U32 R3, RZ, RZ, R10 ;  /* 0x000000ffff037224 */ /* 0x000fe400078e000a */
[----:B------:R-:W-:-:S07]  /*5b50*/  IMAD.MOV.U32 R6, RZ, RZ, R13 ;  /* 0x000000ffff067224 */ /* 0x000fce00078e000d */
.L_x_112:
[----:B------:R-:W0:Y:S01]  /*5b60*/  S2R R8, SR_CgaCtaId ;  /* 0x0000000000087919 */ /* 0x000e220000008800 */
[----:B------:R-:W-:-:S04]  /*5b70*/  MOV R7, 0x400 ;  /* 0x0000040000077802 */ /* 0x000fc80000000f00 */
[----:B0-----:R-:W-:Y:S02]  /*5b80*/  LEA R19, R8, R7, 0x18 ;  /* 0x0000000708137211 */ /* 0x001fe400078ec0ff */
[----:B------:R-:W-:Y:S01]  /*5b90*/  SHF.L.U32 R7, R3, 0x1f, RZ ;  /* 0x0000001f03077819 */ /* 0x000fe200000006ff */
[----:B------:R-:W0:Y:S02]  /*5ba0*/  @!P2 LDC R8, c[0x0][0x500] ;  /* 0x00014000ff08ab82 */ /* 0x000e240000000800 */
[----:B------:R-:W-:-:S04]  /*5bb0*/  IMAD R18, R6, 0x8, R19 ;  /* 0x0000000806127824 */ /* 0x000fc800078e0213 */
[----:B------:R-:W1:Y:S02]  /*5bc0*/  SYNCS.PHASECHK.TRANS64.TRYWAIT P1, [R18+URZ+0x18], R7 ;  /* 0x00001807120075a7 */ /* 0x000e64000802017f */
[----:B-1----:R-:W-:Y:S05]  /*5bd0*/  @!P1 BRA `(.L_x_109) ;  /* 0x0000000c00589947 */ /* 0x002fea0003800000 */
.L_x_128:
[----:B-1----:R-:W-:Y:S01]  /*5be0*/  PRMT R7, R16, 0x9910, RZ ;  /* 0x0000991010077816 */ /* 0x002fe200000000ff */
[----:B0-----:R0:W-:Y:S03]  /*5bf0*/  @!P2 SYNCS.ARRIVE.TRANS64 RZ, [R18+URZ], R8 ;  /* 0x0000000812ffa9a7 */ /* 0x0011e6000800003f */
[----:B------:R-:W-:-:S13]  /*5c00*/  ISETP.NE.AND P1, PT, R7, 0x2, PT ;  /* 0x000000020700780c */ /* 0x000fda0003f25270 */
[----:B0-----:R-:W-:Y:S05]  /*5c10*/  @P1 BRA `(.L_x_110) ;  /* 0x0000000000041947 */ /* 0x001fea0003800000 */
[----:B------:R-:W-:Y:S01]  /*5c20*/  BPT.TRAP 0x1 ;  /* 0x000000040000795c */ /* 0x000fe20000300000 */
.L_x_110:
[----:B------:R-:W-:Y:S05]  /*5c30*/  @P0 BRA `(.L_x_111) ;  /* 0x0000000000040947 */ /* 0x000fea0003800000 */
[----:B------:R-:W-:Y:S01]  /*5c40*/  BPT.TRAP 0x1 ;  /* 0x000000040000795c */ /* 0x000fe20000300000 */
.L_x_111:
[--C-:B------:R-:W-:Y:S01]  /*5c50*/  IMAD R7, R6, 0x2000, R19.reuse ;  /* 0x0000200006077824 */ /* 0x100fe200078e0213 */
[----:B------:R-:W-:Y:S01]  /*5c60*/  R2UR UR9, R18 ;  /* 0x00000000120972ca */ /* 0x000fe200000e0000 */
[----:B------:R-:W-:Y:S01]  /*5c70*/  IMAD R19, R6, 0x1000, R19 ;  /* 0x0000100006137824 */ /* 0x000fe200078e0213 */
[----:B------:R-:W-:Y:S01]  /*5c80*/  UIADD3 UR4, UP0, UR22, 0xf0, URZ ;  /* 0x000000f016047890 */ /* 0x000fe2000ff1e03f */
[----:B------:R-:W-:Y:S01]  /*5c90*/  VIADD R2, R2, 0xffffffff ;  /* 0xffffffff02027836 */ /* 0x000fe20000000000 */
[----:B------:R-:W-:Y:S01]  /*5ca0*/  R2UR UR5, R7 ;  /* 0x00000000070572ca */ /* 0x000fe200000e0000 */
[----:B------:R-:W-:Y:S01]  /*5cb0*/  UIADD3 UR24, UP1, UR22, 0x1f0, URZ ;  /* 0x000001f016187890 */ /* 0x000fe2000ff3e03f */
[----:B------:R-:W-:Y:S01]  /*5cc0*/  R2UR UR8, R19 ;  /* 0x00000000130872ca */ /* 0x000fe200000e0000 */
[----:B------:R-:W-:Y:S01]  /*5cd0*/  VIADD R6, R6, 0x1 ;  /* 0x0000000106067836 */ /* 0x000fe20000000000 */
[----:B------:R-:W-:Y:S01]  /*5ce0*/  R2UR UR11, R14 ;  /* 0x000000000e0b72ca */ /* 0x000fe200000e0000 */
[----:B------:R-:W-:Y:S01]  /*5cf0*/  UIADD3.X UR25, URZ, UR23, URZ, UP1, !UPT ;  /* 0x000000173f197290 */ /* 0x000fe20008ffe43f */
[C---:B------:R-:W-:Y:S01]  /*5d00*/  R2UR UR10, R20.reuse ;  /* 0x00000000140a72ca */ /* 0x040fe200000e0000 */
[----:B------:R-:W-:Y:S01]  /*5d10*/  UMOV UR6, 0x0 ;  /* 0x0000000000067882 */ /* 0x000fe20000000000 */
[----:B------:R-:W-:Y:S01]  /*5d20*/  R2UR UR12, R9 ;  /* 0x00000000090c72ca */ /* 0x000fe200000e0000 */
[----:B------:R-:W-:Y:S01]  /*5d30*/  UMOV UR7, 0x10000000 ;  /* 0x1000000000077882 */ /* 0x000fe20000000000 */
[----:B------:R-:W-:Y:S01]  /*5d40*/  R2UR UR19, R17 ;  /* 0x00000000111372ca */ /* 0x000fe200000e0000 */
[----:B------:R-:W-:Y:S01]  /*5d50*/  VIADD R20, R20, 0x40 ;  /* 0x0000004014147836 */ /* 0x000fe20000000000 */
[----:B------:R-:W-:Y:S01]  /*5d60*/  ISETP.GT.AND P3, PT, R2, 0x1, PT ;  /* 0x000000010200780c */ /* 0x000fe20003f64270 */
[----:B------:R-:W-:Y:S01]  /*5d70*/  UIADD3 UR14, UR5, 0x100, URZ ;  /* 0x00000100050e7890 */ /* 0x000fe2000fffe03f */
[----:B------:R-:W-:Y:S01]  /*5d80*/  ISETP.NE.AND P1, PT, R6, 0x3, PT ;  /* 0x000000030600780c */ /* 0x000fe20003f25270 */
[----:B------:R-:W-:-:S02]  /*5d90*/  UIADD3.X UR5, URZ, UR23, URZ, UP0, !UPT ;  /* 0x000000173f057290 */ /* 0x000fc400087fe43f */
[----:B------:R-:W-:Y:S01]  /*5da0*/  UIADD3 UR15, UR8, 0x6100, URZ ;  /* 0x00006100080f7890 */ /* 0x000fe2000fffe03f */
[----:B------:R-:W-:Y:S02]  /*5db0*/  SEL R8, RZ, 0x1, P1 ;  /* 0x00000001ff087807 */ /* 0x000fe40000800000 */
[----:B------:R-:W-:Y:S01]  /*5dc0*/  UMOV UR8, UR14 ;  /* 0x0000000e00087c82 */ /* 0x000fe20008000000 */
[----:B------:R-:W-:Y:S02]  /*5dd0*/  SEL R6, R6, RZ, P1 ;  /* 0x000000ff06067207 */ /* 0x000fe40000800000 */
[----:B------:R-:W-:Y:S01]  /*5de0*/  LOP3.LUT R3, R3, R8, RZ, 0x3c, !PT ;  /* 0x0000000803037212 */ /* 0x000fe200078e3cff */
[----:B------:R0:W-:Y:S02]  /*5df0*/  UTMALDG.3D [UR8], [UR4], desc[UR6] ;  /* 0x00000608040075b4 */ /* 0x0001e40008011000 */
[----:B0-----:R-:W-:Y:S01]  /*5e00*/  UMOV UR8, UR15 ;  /* 0x0000000f00087c82 */ /* 0x001fe20008000000 */
[----:B------:R-:W-:-:S02]  /*5e10*/  UMOV UR11, UR19 ;  /* 0x00000013000b7c82 */ /* 0x000fc40008000000 */
[----:B------:R0:W-:Y:S02]  /*5e20*/  UTMALDG.3D [UR8], [UR24], desc[UR6] ;  /* 0x00000608180075b4 */ /* 0x0001e40008011000 */
[----:B0-----:R-:W-:Y:S05]  /*5e30*/  @P3 BRA `(.L_x_112) ;  /* 0xfffffffc00483947 */ /* 0x001fea000383ffff */
.L_x_108:
[----:B------:R-:W-:Y:S05]  /*5e40*/  BSYNC B1 ;  /* 0x0000000000017941 */ /* 0x000fea0003800000 */
.L_x_107:
[----:B------:R-:W-:Y:S01]  /*5e50*/  LOP3.LUT P3, RZ, R15, 0xff, RZ, 0xc0, !PT ;  /* 0x000000ff0fff7812 */ /* 0x000fe2000786c0ff */
[----:B------:R-:W-:Y:S01]  /*5e60*/  IMAD.IADD R6, R12, 0x1, R13 ;  /* 0x000000010c067824 */ /* 0x000fe200078e020d */
[----:B------:R-:W-:Y:S01]  /*5e70*/  IADD3 R0, P5, R0, UR20, RZ ;  /* 0x0000001400007c10 */ /* 0x000fe2000ffbe0ff */
[----:B------:R-:W-:Y:S01]  /*5e80*/  ULDC.64 UR4, c[0x0][0x650] ;  /* 0x0001940000047ab9 */ /* 0x000fe20000000a00 */
[----:B------:R-:W-:Y:S01]  /*5e90*/  BSSY B1, `(.L_x_113) ;  /* 0x000006c000017945 */ /* 0x000fe20003800000 */
[----:B------:R-:W-:Y:S01]  /*5ea0*/  IMAD.MOV.U32 R14, RZ, RZ, -0x1 ;  /* 0xffffffffff0e7424 */ /* 0x000fe200078e00ff */
[----:B------:R-:W-:Y:S01]  /*5eb0*/  ISETP.GT.U32.AND P1, PT, R6, 0x2, PT ;  /* 0x000000020600780c */ /* 0x000fe20003f24070 */
[----:B------:R-:W-:Y:S01]  /*5ec0*/  IMAD.MOV.U32 R17, RZ, RZ, -0x1 ;  /* 0xffffffffff117424 */ /* 0x000fe200078e00ff */
[----:B------:R-:W-:Y:S01]  /*5ed0*/  IADD3.X R5, R5, UR13, RZ, P5, !PT ;  /* 0x0000000d05057c10 */ /* 0x000fe2000affe4ff */
[----:B------:R-:W-:Y:S01]  /*5ee0*/  IMAD.MOV.U32 R9, RZ, RZ, -0x1 ;  /* 0xffffffffff097424 */ /* 0x000fe200078e00ff */
[----:B------:R-:W-:-:S02]  /*5ef0*/  ISETP.LT.U32.AND P1, PT, R12, 0x3, P1 ;  /* 0x000000030c00780c */ /* 0x000fc40000f21070 */
[----:B------:R-:W-:Y:S01]  /*5f00*/  PRMT R15, RZ, 0x7610, R15 ;  /* 0x00007610ff0f7816 */ /* 0x000fe2000000000f */
[----:B------:R-:W0:Y:S01]  /*5f10*/  @P3 S2R R3, SR_CgaCtaId ;  /* 0x0000000000033919 */ /* 0x000e220000008800 */
[----:B------:R-:W-:-:S04]  /*5f20*/  @P3 MOV R2, 0x400 ;  /* 0x0000040000023802 */ /* 0x000fc80000000f00 */
[----:B0-----:R-:W-:Y:S01]  /*5f30*/  @P3 LEA R7, R3, R2, 0x18 ;  /* 0x0000000203073211 */ /* 0x001fe200078ec0ff */
[----:B------:R-:W-:-:S03]  /*5f40*/  IMAD.WIDE.U32 R2, R6, -0x55555555, RZ ;  /* 0xaaaaaaab06027825 */ /* 0x000fc600078e00ff */
[----:B------:R0:W-:Y:S01]  /*5f50*/  @P3 SYNCS.ARRIVE.TRANS64.A1T0 RZ, [R7+URZ+0x48], RZ ;  /* 0x000048ff07ff39a7 */ /* 0x0001e2000810003f */
[----:B------:R-:W-:Y:S02]  /*5f60*/  ISETP.GE.U32.AND P3, PT, R12, 0x3, PT ;  /* 0x000000030c00780c */ /* 0x000fe40003f66070 */
[----:B------:R-:W-:Y:S02]  /*5f70*/  PRMT R2, RZ, 0x7610, R2 ;  /* 0x00007610ff027816 */ /* 0x000fe40000000002 */
[----:B0-----:R-:W-:Y:S02]  /*5f80*/  SHF.R.U32.HI R7, RZ, 0x1, R3 ;  /* 0x00000001ff077819 */ /* 0x001fe40000011603 */
[----:B------:R-:W-:Y:S02]  /*5f90*/  SEL R3, RZ, 0x1, !P1 ;  /* 0x00000001ff037807 */ /* 0x000fe40004800000 */
[----:B------:R-:W-:Y:S01]  /*5fa0*/  ISETP.GE.U32.AND P1, PT, R0, UR4, PT ;  /* 0x0000000400007c0c */ /* 0x000fe2000bf26070 */
[----:B------:R-:W-:Y:S01]  /*5fb0*/  IMAD R13, R7, -0x3, R6 ;  /* 0xfffffffd070d7824 */ /* 0x000fe200078e0206 */
[----:B------:R-:W-:-:S02]  /*5fc0*/  LOP3.LUT R10, R10, R3, RZ, 0x3c, !PT ;  /* 0x000000030a0a7212 */ /* 0x000fc400078e3cff */
[----:B------:R-:W-:Y:S02]  /*5fd0*/  ISETP.GE.U32.AND.EX P1, PT, R5, UR5, PT, P1 ;  /* 0x0000000505007c0c */ /* 0x000fe4000bf26110 */
[----:B------:R-:W-:-:S11]  /*5fe0*/  @P3 LOP3.LUT R10, R10, 0x1, R7, 0x78, !PT ;  /* 0x000000010a0a3812 */ /* 0x000fd600078e7807 */
[----:B------:R-:W-:Y:S05]  /*5ff0*/  @P1 BRA `(.L_x_114) ;  /* 0x0000000400541947 */ /* 0x000fea0003800000 */
[----:B------:R-:W-:Y:S01]  /*6000*/  ULDC.64 UR4, c[0x0][0x628] ;  /* 0x00018a0000047ab9 */ /* 0x000fe20000000a00 */
[----:B------:R-:W0:Y:S01]  /*6010*/  S2R R17, SR_CTAID.X ;  /* 0x0000000000117919 */ /* 0x000e220000002500 */
[----:B------:R-:W-:Y:S01]  /*6020*/  ISETP.NE.U32.AND P1, PT, RZ, UR4, PT ;  /* 0x00000004ff007c0c */ /* 0x000fe2000bf25070 */
[----:B------:R-:W-:Y:S01]  /*6030*/  ULDC UR7, c[0x0][0x630] ;  /* 0x00018c0000077ab9 */ /* 0x000fe20000000800 */
[----:B------:R-:W-:Y:S01]  /*6040*/  IMAD.MOV.U32 R2, RZ, RZ, R0 ;  /* 0x000000ffff027224 */ /* 0x000fe200078e0000 */
[----:B------:R-:W1:Y:S01]  /*6050*/  S2R R14, SR_CTAID.Y ;  /* 0x00000000000e7919 */ /* 0x000e620000002600 */
[----:B------:R-:W-:Y:S01]  /*6060*/  ISETP.NE.AND.EX P1, PT, RZ, UR5, PT, P1 ;  /* 0x00000005ff007c0c */ /* 0x000fe2000bf25310 */
[----:B------:R-:W-:-:S12]  /*6070*/  IMAD.MOV.U32 R3, RZ, RZ, R5 ;  /* 0x000000ffff037224 */ /* 0x000fd800078e0005 */
[----:B------:R-:W-:Y:S05]  /*6080*/  @!P1 BRA `(.L_x_115) ;  /* 0x0000000000289947 */ /* 0x000fea0003800000 */
[----:B------:R-:W-:Y:S02]  /*6090*/  ULDC UR6, c[0x0][0x634] ;  /* 0x00018d0000067ab9 */ /* 0x000fe40000000800 */
[----:B------:R-:W-:-:S05]  /*60a0*/  IADD3 R9, P1, R0, UR6, RZ ;  /* 0x0000000600097c10 */ /* 0x000fca000ff3e0ff */
[----:B------:R-:W-:-:S04]  /*60b0*/  IMAD.X R19, RZ, RZ, R5, P1 ;  /* 0x000000ffff137224 */ /* 0x000fc800008e0605 */
[----:B------:R-:W-:-:S04]  /*60c0*/  IMAD.WIDE.U32 R6, R19, UR4, RZ ;  /* 0x0000000413067c25 */ /* 0x000fc8000f8e00ff */
[----:B------:R-:W-:-:S04]  /*60d0*/  IMAD.WIDE.U32 R6, P1, R9, UR5, R6 ;  /* 0x0000000509067c25 */ /* 0x000fc8000f820006 */
[----:B------:R-:W-:-:S04]  /*60e0*/  IMAD.WIDE.U32 R8, R9, UR4, RZ ;  /* 0x0000000409087c25 */ /* 0x000fc8000f8e00ff */
[----:B------:R-:W-:Y:S01]  /*60f0*/  IMAD.X R3, RZ, RZ, RZ, P1 ;  /* 0x000000ffff037224 */ /* 0x000fe200008e06ff */
[----:B------:R-:W-:Y:S01]  /*6100*/  IADD3 RZ, P1, R9, R6, RZ ;  /* 0x0000000609ff7210 */ /* 0x000fe20007f3e0ff */
[----:B------:R-:W-:-:S04]  /*6110*/  IMAD.MOV.U32 R2, RZ, RZ, R7 ;  /* 0x000000ffff027224 */ /* 0x000fc800078e0007 */
[----:B------:R-:W-:-:S08]  /*6120*/  IMAD.WIDE.U32.X R2, R19, UR5, R2, P1 ;  /* 0x0000000513027c25 */ /* 0x000fd000088e0402 */
.L_x_115:
[--C-:B------:R-:W-:Y:S01]  /*6130*/  SHF.R.U64 R8, R2, UR7, R3.reuse ;  /* 0x0000000702087c19 */ /* 0x100fe20008001203 */
[----:B------:R-:W-:Y:S01]  /*6140*/  ULDC.64 UR4, c[0x0][0x620] ;  /* 0x0001880000047ab9 */ /* 0x000fe20000000a00 */
[----:B------:R-:W-:Y:S01]  /*6150*/  SHF.R.U32.HI R2, RZ, UR7, R3 ;  /* 0x00000007ff027c19 */ /* 0x000fe20008011603 */
[----:B------:R-:W-:Y:S01]  /*6160*/  IMAD.MOV.U32 R3, RZ, RZ, R5 ;  /* 0x000000ffff037224 */ /* 0x000fe200078e0005 */
[----:B------:R-:W-:Y:S01]  /*6170*/  IADD3 R7, P1, RZ, -R8, RZ ;  /* 0x80000008ff077210 */ /* 0x000fe20007f3e0ff */
[----:B------:R-:W2:Y:S01]  /*6180*/  LDC R22, c[0x0][0x144] ;  /* 0x00005100ff167b82 */ /* 0x000ea20000000800 */
[----:B0-----:R-:W-:Y:S01]  /*6190*/  I2FP.F32.U32 R9, R17 ;  /* 0x0000001100097245 */ /* 0x001fe20000201000 */
[----:B------:R-:W-:Y:S01]  /*61a0*/  ULDC.64 UR8, c[0x0][0x640] ;  /* 0x0001900000087ab9 */ /* 0x000fe20000000a00 */
[----:B------:R-:W-:Y:S01]  /*61b0*/  ULDC UR6, c[0x0][0x608] ;  /* 0x0001820000067ab9 */ /* 0x000fe20000000800 */
[----:B------:R-:W-:Y:S01]  /*61c0*/  IMAD.X R2, RZ, RZ, ~R2, P1 ;  /* 0x000000ffff027224 */ /* 0x000fe200008e0e02 */
[----:B------:R-:W-:-:S03]  /*61d0*/  ISETP.NE.U32.AND P1, PT, RZ, UR8, PT ;  /* 0x00000008ff007c0c */ /* 0x000fc6000bf25070 */
[----:B------:R-:W-:Y:S01]  /*61e0*/  IMAD R6, R2, UR4, RZ ;  /* 0x0000000402067c24 */ /* 0x000fe2000f8e02ff */
[----:B------:R-:W0:Y:S01]  /*61f0*/  LDC R19, c[0x0][0x148] ;  /* 0x00005200ff137b82 */ /* 0x000e220000000800 */
[----:B------:R-:W-:Y:S01]  /*6200*/  IMAD.MOV.U32 R2, RZ, RZ, R0 ;  /* 0x000000ffff027224 */ /* 0x000fe200078e0000 */
[----:B------:R-:W-:-:S03]  /*6210*/  ISETP.NE.AND.EX P1, PT, RZ, UR9, PT, P1 ;  /* 0x00000009ff007c0c */ /* 0x000fc6000bf25310 */
[----:B------:R-:W-:Y:S01]  /*6220*/  IMAD.WIDE.U32 R2, R7, UR4, R2 ;  /* 0x0000000407027c25 */ /* 0x000fe2000f8e0002 */
[----:B------:R-:W-:-:S03]  /*6230*/  ULDC UR4, c[0x0][0x150] ;  /* 0x0000540000047ab9 */ /* 0x000fc60000000800 */
[----:B------:R-:W-:Y:S02]  /*6240*/  IMAD R7, R7, UR5, R6 ;  /* 0x0000000507077c24 */ /* 0x000fe4000f8e0206 */
[----:B------:R-:W-:Y:S01]  /*6250*/  FMUL R6, R9, UR4 ;  /* 0x0000000409067c20 */ /* 0x000fe20008400000 */
[----:B------:R-:W-:Y:S01]  /*6260*/  ULDC UR4, c[0x0][0x618] ;  /* 0x0001860000047ab9 */ /* 0x000fe20000000800 */
[----:B------:R-:W-:Y:S01]  /*6270*/  ULDC UR5, c[0x0][0x154] ;  /* 0x0000550000057ab9 */ /* 0x000fe20000000800 */
[----:B------:R-:W-:-:S03]  /*6280*/  IMAD.IADD R3, R3, 0x1, R7 ;  /* 0x0000000103037824 */ /* 0x000fc600078e0207 */
[----:B------:R-:W3:Y:S02]  /*6290*/  F2I.U32.TRUNC.NTZ R6, R6 ;  /* 0x0000000600067305 */ /* 0x000ee4000020f000 */
[----:B------:R-:W-:Y:S02]  /*62a0*/  SHF.R.U64 R9, R2, UR4, R3 ;  /* 0x0000000402097c19 */ /* 0x000fe40008001203 */
[----:B-1----:R-:W-:-:S05]  /*62b0*/  I2FP.F32.U32 R2, R14 ;  /* 0x0000000e00027245 */ /* 0x002fca0000201000 */
[----:B------:R-:W-:Y:S01]  /*62c0*/  FMUL R21, R2, UR5 ;  /* 0x0000000502157c20 */ /* 0x000fe20008400000 */
[----:B------:R-:W-:Y:S01]  /*62d0*/  SHF.R.U32.HI R2, RZ, UR4, R3 ;  /* 0x00000004ff027c19 */ /* 0x000fe20008011603 */
[----:B------:R-:W-:-:S03]  /*62e0*/  ULDC UR4, c[0x0][0x658] ;  /* 0x0001960000047ab9 */ /* 0x000fc60000000800 */
[--C-:B------:R-:W-:Y:S01]  /*62f0*/  SHF.R.U64 R20, R9, UR6, R2.reuse ;  /* 0x0000000609147c19 */ /* 0x100fe20008001202 */
[----:B------:R-:W1:Y:S01]  /*6300*/  F2I.U32.TRUNC.NTZ R21, R21 ;  /* 0x0000001500157305 */ /* 0x000e62000020f000 */
[----:B------:R-:W-:Y:S01]  /*6310*/  SHF.R.U32.HI R3, RZ, UR6, R2 ;  /* 0x00000006ff037c19 */ /* 0x000fe20008011602 */
[----:B---3--:R-:W-:-:S03]  /*6320*/  IMAD.MOV R6, RZ, RZ, -R6 ;  /* 0x000000ffff067224 */ /* 0x008fc600078e0a06 */
[----:B------:R-:W-:Y:S01]  /*6330*/  SHF.R.U64 R18, R20, UR4, R3 ;  /* 0x0000000414127c19 */ /* 0x000fe20008001203 */
[----:B--2---:R-:W-:Y:S01]  /*6340*/  IMAD R17, R22, R6, R17 ;  /* 0x0000000616117224 */ /* 0x004fe200078e0211 */
[----:B------:R-:W-:-:S03]  /*6350*/  SHF.R.U32.HI R23, RZ, UR4, R3 ;  /* 0x00000004ff177c19 */ /* 0x000fc60008011603 */
[----:B------:R-:W-:Y:S02]  /*6360*/  IMAD.MOV.U32 R2, RZ, RZ, R18 ;  /* 0x000000ffff027224 */ /* 0x000fe400078e0012 */
[----:B------:R-:W-:Y:S01]  /*6370*/  IMAD.MOV.U32 R3, RZ, RZ, R23 ;  /* 0x000000ffff037224 */ /* 0x000fe200078e0017 */
[----:B------:R-:W-:Y:S06]  /*6380*/  @!P1 BRA `(.L_x_116) ;  /* 0x0000000000289947 */ /* 0x000fec0003800000 */
[----:B------:R-:W-:Y:S02]  /*6390*/  ULDC UR4, c[0x0][0x64c] ;  /* 0x0001930000047ab9 */ /* 0x000fe40000000800 */
[----:B------:R-:W-:-:S05]  /*63a0*/  IADD3 R3, P1, R18, UR4, RZ ;  /* 0x0000000412037c10 */ /* 0x000fca000ff3e0ff */
[----:B------:R-:W-:-:S04]  /*63b0*/  IMAD.X R23, RZ, RZ, R23, P1 ;  /* 0x000000ffff177224 */ /* 0x000fc800008e0617 */
[----:B------:R-:W-:-:S04]  /*63c0*/  IMAD.WIDE.U32 R6, R23, UR8, RZ ;  /* 0x0000000817067c25 */ /* 0x000fc8000f8e00ff */
[----:B------:R-:W-:-:S04]  /*63d0*/  IMAD.WIDE.U32 R6, P1, R3, UR9, R6 ;  /* 0x0000000903067c25 */ /* 0x000fc8000f820006 */
[----:B------:R-:W-:-:S04]  /*63e0*/  IMAD.WIDE.U32 R2, R3, UR8, RZ ;  /* 0x0000000803027c25 */ /* 0x000fc8000f8e00ff */
[----:B------:R-:W-:Y:S01]  /*63f0*/  IMAD.MOV.U32 R2, RZ, RZ, R7 ;  /* 0x000000ffff027224 */ /* 0x000fe200078e0007 */
[----:B------:R-:W-:Y:S01]  /*6400*/  IADD3 RZ, P3, R3, R6, RZ ;  /* 0x0000000603ff7210 */ /* 0x000fe20007f7e0ff */
[----:B------:R-:W-:-:S04]  /*6410*/  IMAD.X R3, RZ, RZ, RZ, P1 ;  /* 0x000000ffff037224 */ /* 0x000fc800008e06ff */
[----:B------:R-:W-:-:S08]  /*6420*/  IMAD.WIDE.U32.X R2, R23, UR9, R2, P3 ;  /* 0x0000000917027c25 */ /* 0x000fd000098e0402 */
.L_x_116:
[----:B------:R-:W-:Y:S01]  /*6430*/  ULDC UR4, c[0x0][0x648] ;  /* 0x0001920000047ab9 */ /* 0x000fe20000000800 */
[----:B-1----:R-:W-:Y:S01]  /*6440*/  IMAD.MOV R21, RZ, RZ, -R21 ;  /* 0x000000ffff157224 */ /* 0x002fe200078e0a15 */
[----:B------:R-:W-:Y:S01]  /*6450*/  SHF.R.U64 R3, R2, UR4, R3 ;  /* 0x0000000402037c19 */ /* 0x000fe20008001203 */
[----:B------:R-:W-:Y:S01]  /*6460*/  ULDC UR4, c[0x0][0x638] ;  /* 0x00018e0000047ab9 */ /* 0x000fe20000000800 */
[----:B------:R-:W-:Y:S01]  /*6470*/  LOP3.LUT R20, R20, UR17, RZ, 0xc0, !PT ;  /* 0x0000001114147c12 */ /* 0x000fe2000f8ec0ff */
[----:B0-----:R-:W-:Y:S01]  /*6480*/  @P4 IMAD R17, R19, R21, R14 ;  /* 0x0000001513114224 */ /* 0x001fe200078e020e */
[----:B------:R-:W-:Y:S01]  /*6490*/  ULDC UR5, c[0x0][0x610] ;  /* 0x0001840000057ab9 */ /* 0x000fe20000000800 */
[----:B------:R-:W-:Y:S02]  /*64a0*/  IMAD.MOV R7, RZ, RZ, -R3 ;  /* 0x000000ffff077224 */ /* 0x000fe400078e0a03 */
[----:B------:R-:W-:Y:S01]  /*64b0*/  IMAD R14, R3, UR18, R20 ;  /* 0x00000012030e7c24 */ /* 0x000fe2000f8e0214 */
[----:B------:R-:W-:Y:S01]  /*64c0*/  LOP3.LUT R3, R9, UR16, RZ, 0xc0, !PT ;  /* 0x0000001009037c12 */ /* 0x000fe2000f8ec0ff */
[----:B------:R-:W-:Y:S01]  /*64d0*/  IMAD R18, R7, UR4, R18 ;  /* 0x0000000407127c24 */ /* 0x000fe2000f8e0212 */
[----:B------:R-:W-:Y:S01]  /*64e0*/  ULDC UR4, c[0x0][0x600] ;  /* 0x0001800000047ab9 */ /* 0x000fe20000000800 */
[----:B------:R-:W-:-:S02]  /*64f0*/  IMAD R14, R14, UR5, R17 ;  /* 0x000000050e0e7c24 */ /* 0x000fc4000f8e0211 */
[----:B------:R-:W-:Y:S02]  /*6500*/  IMAD R3, R18, UR4, R3 ;  /* 0x0000000412037c24 */ /* 0x000fe4000f8e0203 */
[----:B------:R-:W-:Y:S02]  /*6510*/  IMAD.MOV.U32 R2, RZ, RZ, 0x1 ;  /* 0x00000001ff027424 */ /* 0x000fe400078e00ff */
[----:B------:R-:W-:Y:S01]  /*6520*/  IMAD.MOV.U32 R9, RZ, RZ, R8 ;  /* 0x000000ffff097224 */ /* 0x000fe200078e0008 */
[----:B------:R-:W-:Y:S02]  /*6530*/  SEL R17, R3, R14, !P4 ;  /* 0x0000000e03117207 */ /* 0x000fe40006000000 */
[----:B------:R-:W-:-:S07]  /*6540*/  SEL R14, R14, R3, !P4 ;  /* 0x000000030e0e7207 */ /* 0x000fce0006000000 */
.L_x_114:
[----:B------:R-:W-:Y:S05]  /*6550*/  BSYNC B1 ;  /* 0x0000000000017941 */ /* 0x000fea0003800000 */
.L_x_113:
[----:B------:R-:W-:-:S13]  /*6560*/  LOP3.LUT P1, RZ, R2, 0xff, RZ, 0xc0, !PT ;  /* 0x000000ff02ff7812 */ /* 0x000fda000782c0ff */
[----:B------:R-:W-:Y:S05]  /*6570*/  @P1 BRA `(.L_x_117) ;  /* 0xfffffff400441947 */ /* 0x000fea000383ffff */
[----:B------:R-:W-:Y:S05]  /*6580*/  BSYNC B0 ;  /* 0x0000000000007941 */ /* 0x000fea0003800000 */
.L_x_105:
[----:B------:R-:W-:-:S03]  /*6590*/  UMOV UR4, 0xffffffff ;  /* 0xffffffff00047882 */ /* 0x000fc60000000000 */
[----:B------:R-:W-:Y:S05]  /*65a0*/  BRA.DIV UR4, `(.L_x_118) ;  /* 0x0000000204f87947 */ /* 0x000fea000b800000 */
[----:B------:R-:W-:-:S13]  /*65b0*/  ELECT P0, URZ, PT ;  /* 0x00000000003f782f */ /* 0x000fda0003800000 */
.L_x_131:
[----:B------:R-:W-:Y:S04]  /*65c0*/  BSSY B0, `(.L_x_119) ;  /* 0x0000022000007945 */ /* 0x000fe80003800000 */
[----:B------:R-:W-:Y:S05]  /*65d0*/  @!P0 BRA `(.L_x_120) ;  /* 0x0000000000808947 */ /* 0x000fea0003800000 */
[----:B------:R-:W-:-:S04]  /*65e0*/  LOP3.LUT R4, R4, 0x2, RZ, 0xfc, !PT ;  /* 0x0000000204047812 */ /* 0x000fc800078efcff */
[----:B------:R-:W-:-:S13]  /*65f0*/  ISETP.NE.AND P0, PT, R4, 0x3, PT ;  /* 0x000000030400780c */ /* 0x000fda0003f05270 */
[----:B------:R-:W-:Y:S05]  /*6600*/  @!P0 BRA `(.L_x_121) ;  /* 0x0000000000048947 */ /* 0x000fea0003800000 */
[----:B------:R-:W-:Y:S01]  /*6610*/  BPT.TRAP 0x1 ;  /* 0x000000040000795c */ /* 0x000fe20000300000 */
.L_x_121:
[----:B------:R-:W0:Y:S01]  /*6620*/  S2R R3, SR_CgaCtaId ;  /* 0x0000000000037919 */ /* 0x000e220000008800 */
[----:B------:R-:W-:Y:S02]  /*6630*/  MOV R0, 0x400 ;  /* 0x0000040000007802 */ /* 0x000fe40000000f00 */
[----:B------:R-:W-:Y:S02]  /*6640*/  SHF.L.U32 R2, R10, 0x1f, RZ ;  /* 0x0000001f0a027819 */ /* 0x000fe400000006ff */
[----:B0-----:R-:W-:-:S05]  /*6650*/  LEA R0, R3, R0, 0x18 ;  /* 0x0000000003007211 */ /* 0x001fca00078ec0ff */
[----:B------:R-:W-:-:S04]  /*6660*/  VIADD R0, R0, 0x18 ;  /* 0x0000001800007836 */ /* 0x000fc80000000000 */
[C---:B------:R-:W-:Y:S02]  /*6670*/  IMAD R7, R13.reuse, 0x8, R0 ;  /* 0x000000080d077824 */ /* 0x040fe400078e0200 */
[----:B------:R-:W-:Y:S02]  /*6680*/  VIADD R13, R13, 0x1 ;  /* 0x000000010d0d7836 */ /* 0x000fe40000000000 */
[----:B------:R-:W0:Y:S03]  /*6690*/  SYNCS.PHASECHK.TRANS64.TRYWAIT P0, [R7+URZ], R2 ;  /* 0x00000002070075a7 */ /* 0x000e26000800017f */
[----:B------:R-:W-:-:S04]  /*66a0*/  ISETP.NE.AND P1, PT, R13, 0x3, PT ;  /* 0x000000030d00780c */ /* 0x000fc80003f25270 */
[----:B------:R-:W-:Y:S02]  /*66b0*/  SEL R3, RZ, 0x1, P1 ;  /* 0x00000001ff037807 */ /* 0x000fe40000800000 */
[----:B------:R-:W-:Y:S02]  /*66c0*/  SEL R13, R13, RZ, P1 ;  /* 0x000000ff0d0d7207 */ /* 0x000fe40000800000 */
[----:B------:R-:W-:-:S03]  /*66d0*/  LOP3.LUT R9, R10, R3, RZ, 0x3c, !PT ;  /* 0x000000030a097212 */ /* 0x000fc600078e3cff */
[----:B------:R-:W-:Y:S01]  /*66e0*/  IMAD R6, R13, 0x8, R0 ;  /* 0x000000080d067824 */ /* 0x000fe200078e0200 */
[----:B------:R-:W-:Y:S01]  /*66f0*/  SHF.L.U32 R5, R9, 0x1f, RZ ;  /* 0x0000001f09057819 */ /* 0x000fe200000006ff */
[----:B0-----:R-:W-:Y:S06]  /*6700*/  @!P0 BRA `(.L_x_122) ;  /* 0x0000000000c48947 */ /* 0x001fec0003800000 */
.L_x_132:
[----:B------:R-:W1:Y:S01]  /*6710*/  SYNCS.PHASECHK.TRANS64.TRYWAIT P0, [R6+URZ], R5 ;  /* 0x00000005060075a7 */ /* 0x000e62000800017f */
[----:B0-----:R-:W-:-:S05]  /*6720*/  VIADD R2, R13, 0x1 ;  /* 0x000000010d027836 */ /* 0x001fca0000000000 */
[----:B------:R-:W-:-:S04]  /*6730*/  ISETP.NE.AND P1, PT, R2, 0x3, PT ;  /* 0x000000030200780c */ /* 0x000fc80003f25270 */
[----:B------:R-:W-:Y:S02]  /*6740*/  SEL R4, RZ, 0x1, P1 ;  /* 0x00000001ff047807 */ /* 0x000fe40000800000 */
[----:B------:R-:W-:Y:S02]  /*6750*/  SEL R3, R2, RZ, P1 ;  /* 0x000000ff02037207 */ /* 0x000fe40000800000 */
[----:B------:R-:W-:Y:S01]  /*6760*/  LOP3.LUT R4, R9, R4, RZ, 0x3c, !PT ;  /* 0x0000000409047212 */ /* 0x000fe200078e3cff */
[----:B-1----:R-:W-:Y:S06]  /*6770*/  @!P0 BRA `(.L_x_123) ;  /* 0x0000000000bc8947 */ /* 0x002fec0003800000 */
.L_x_133:
[----:B------:R-:W-:Y:S01]  /*6780*/  IMAD R3, R3, 0x8, R0 ;  /* 0x0000000803037824 */ /* 0x000fe200078e0200 */
[----:B------:R-:W-:-:S07]  /*6790*/  SHF.L.U32 R0, R4, 0x1f, RZ ;  /* 0x0000001f04007819 */ /* 0x000fce00000006ff */
.L_x_124:
[----:B-1----:R1:W2:Y:S02]  /*67a0*/  SYNCS.PHASECHK.TRANS64.TRYWAIT P0, [R3+URZ], R0 ;  /* 0x00000000030075a7 */ /* 0x0022a4000800017f */
[----:B--2---:R-:W-:Y:S05]  /*67b0*/  @!P0 NANOSLEEP.SYNCS 0x989680 ;  /* 0x009896800000895d */ /* 0x004fea0003900000 */
[----:B------:R-:W2:Y:S02]  /*67c0*/  @!P0 SYNCS.PHASECHK.TRANS64 P0, [R3+URZ], R0 ;  /* 0x00000000030085a7 */ /* 0x000ea4000800007f */
[----:B--2---:R-:W-:Y:S05]  /*67d0*/  @!P0 BRA `(.L_x_124) ;  /* 0xfffffffc00f08947 */ /* 0x004fea000383ffff */
.L_x_120:
[----:B------:R-:W-:Y:S05]  /*67e0*/  BSYNC B0 ;  /* 0x0000000000007941 */ /* 0x000fea0003800000 */
.L_x_119:
[----:B------:R-:W-:Y:S05]  /*67f0*/  EXIT ;  /* 0x000000000000794d */ /* 0x000fea0003800000 */
.L_x_17:
[----:B-1----:R-:W-:-:S04]  /*6800*/  IMAD.U32 R7, RZ, RZ, UR6 ;  /* 0x00000006ff077e24 */ /* 0x002fc8000f8e00ff */
[----:B------:R1:W3:Y:S03]  /*6810*/  SYNCS.PHASECHK.TRANS64.TRYWAIT P0, [R7+URZ], R6 ;  /* 0x00000006070075a7 */ /* 0x0002e6000800017f */
[----:B---3--:R-:W-:Y:S05]  /*6820*/  @!P0 NANOSLEEP.SYNCS 0x989680 ;  /* 0x009896800000895d */ /* 0x008fea0003900000 */
[----:B------:R-:W3:Y:S02]  /*6830*/  @!P0 SYNCS.PHASECHK.TRANS64 P0, [R7+URZ], R6 ;  /* 0x00000006070085a7 */ /* 0x000ee4000800007f */
[----:B---3--:R-:W-:Y:S05]  /*6840*/  @!P0 BRA `(.L_x_17) ;  /* 0xfffffffc00ec8947 */ /* 0x008fea000383ffff */
[----:B------:R-:W-:Y:S05]  /*6850*/  BRA `(.L_x_16) ;  /* 0xffffffa800bc7947 */ /* 0x000fea000383ffff */
.L_x_23:
[----:B-1----:R-:W-:-:S04]  /*6860*/  IMAD.U32 R8, RZ, RZ, UR12 ;  /* 0x0000000cff087e24 */ /* 0x002fc8000f8e00ff */
[----:B------:R1:W3:Y:S03]  /*6870*/  SYNCS.PHASECHK.TRANS64.TRYWAIT P0, [R8+URZ], R7 ;  /* 0x00000007080075a7 */ /* 0x0002e6000800017f */
[----:B---3--:R-:W-:Y:S05]  /*6880*/  @!P0 NANOSLEEP.SYNCS 0x989680 ;  /* 0x009896800000895d */ /* 0x008fea0003900000 */
[----:B------:R-:W3:Y:S02]  /*6890*/  @!P0 SYNCS.PHASECHK.TRANS64 P0, [R8+URZ], R7 ;  /* 0x00000007080085a7 */ /* 0x000ee4000800007f */
[----:B---3--:R-:W-:Y:S05]  /*68a0*/  @!P0 BRA `(.L_x_23) ;  /* 0xfffffffc00ec8947 */ /* 0x008fea000383ffff */
[----:B------:R-:W-:Y:S05]  /*68b0*/  BRA `(.L_x_22) ;  /* 0xffffffb000407947 */ /* 0x000fea000383ffff */
.L_x_106:
[----:B------:R-:W-:Y:S01]  /*68c0*/  BSSY B1, `(.L_x_125) ;  /* 0x0000006000017945 */ /* 0x000fe20003800000 */
[----:B------:R-:W-:-:S07]  /*68d0*/  IMAD.MOV.U32 R2, RZ, RZ, -0x1 ;  /* 0xffffffffff027424 */ /* 0x000fce00078e00ff */
[----:B------:R-:W-:Y:S05]  /*68e0*/  WARPSYNC.COLLECTIVE R2, `(.L_x_126) ;  /* 0x00000000020c7348 */ /* 0x000fea0003c00000 */
[----:B------:R-:W-:Y:S02]  /*68f0*/  ELECT P1, UR62, PT ;  /* 0x00000000003e782f */ /* 0x000fe40003820000 */
[----:B------:R-:W-:Y:S01]  /*6900*/  MOV R2, UR62 ;  /* 0x0000003e00027c02 */ /* 0x000fe20008000f00 */
[----:B------:R-:W-:Y:S10]  /*6910*/  ENDCOLLECTIVE ;  /* 0x000000000000791b */ /* 0x000ff40003800000 */
.L_x_126:
[----:B------:R-:W-:Y:S05]  /*6920*/  BSYNC B1 ;  /* 0x0000000000017941 */ /* 0x000fea0003800000 */
.L_x_125:
[----:B------:R-:W-:Y:S05]  /*6930*/  BRA `(.L_x_127) ;  /* 0xfffffff000607947 */ /* 0x000fea000383ffff */
.L_x_109:
[----:B-1----:R1:W2:Y:S02]  /*6940*/  SYNCS.PHASECHK.TRANS64.TRYWAIT P1, [R18+URZ+0x18], R7 ;  /* 0x00001807120075a7 */ /* 0x0022a4000802017f */
[----:B--2---:R-:W-:Y:S05]  /*6950*/  @!P1 NANOSLEEP.SYNCS 0x989680 ;  /* 0x009896800000995d */ /* 0x004fea0003900000 */
[----:B------:R-:W2:Y:S02]  /*6960*/  @!P1 SYNCS.PHASECHK.TRANS64 P1, [R18+URZ+0x18], R7 ;  /* 0x00001807120095a7 */ /* 0x000ea4000802007f */
[----:B--2---:R-:W-:Y:S05]  /*6970*/  @!P1 BRA `(.L_x_109) ;  /* 0xfffffffc00f09947 */ /* 0x004fea000383ffff */
[----:B------:R-:W-:Y:S05]  /*6980*/  BRA `(.L_x_128) ;  /* 0xfffffff000947947 */ /* 0x000fea000383ffff */
.L_x_118:
[----:B------:R-:W-:Y:S01]  /*6990*/  BSSY B0, `(.L_x_129) ;  /* 0x0000006000007945 */ /* 0x000fe20003800000 */
[----:B------:R-:W-:-:S07]  /*69a0*/  IMAD.MOV.U32 R2, RZ, RZ, -0x1 ;  /* 0xffffffffff027424 */ /* 0x000fce00078e00ff */
[----:B------:R-:W-:Y:S05]  /*69b0*/  WARPSYNC.COLLECTIVE R2, `(.L_x_130) ;  /* 0x00000000020c7348 */ /* 0x000fea0003c00000 */
[----:B------:R-:W-:Y:S02]  /*69c0*/  ELECT P1, UR62, PT ;  /* 0x00000000003e782f */ /* 0x000fe40003820000 */
[----:B------:R-:W-:Y:S01]  /*69d0*/  MOV R2, UR62 ;  /* 0x0000003e00027c02 */ /* 0x000fe20008000f00 */
[----:B------:R-:W-:Y:S10]  /*69e0*/  ENDCOLLECTIVE ;  /* 0x000000000000791b */ /* 0x000ff40003800000 */
.L_x_130:
[----:B------:R-:W-:Y:S05]  /*69f0*/  BSYNC B0 ;  /* 0x0000000000007941 */ /* 0x000fea0003800000 */
.L_x_129:
[----:B------:R-:W-:Y:S01]  /*6a00*/  PLOP3.LUT P0, PT, P1, PT, PT, 0x80, 0x0 ;  /* 0x000000000000781c */ /* 0x000fe20000f0f070 */
[----:B------:R-:W-:-:S12]  /*6a10*/  BRA `(.L_x_131) ;  /* 0xfffffff800e87947 */ /* 0x000fd8000383ffff */
.L_x_122:
[----:B0-----:R0:W1:Y:S02]  /*6a20*/  SYNCS.PHASECHK.TRANS64.TRYWAIT P0, [R7+URZ], R2 ;  /* 0x00000002070075a7 */ /* 0x001064000800017f */
[----:B-1----:R-:W-:Y:S05]  /*6a30*/  @!P0 NANOSLEEP.SYNCS 0x989680 ;  /* 0x009896800000895d */ /* 0x002fea0003900000 */
[----:B------:R-:W1:Y:S02]  /*6a40*/  @!P0 SYNCS.PHASECHK.TRANS64 P0, [R7+URZ], R2 ;  /* 0x00000002070085a7 */ /* 0x000e64000800007f */
[----:B-1----:R-:W-:Y:S05]  /*6a50*/  @!P0 BRA `(.L_x_122) ;  /* 0xfffffffc00f08947 */ /* 0x002fea000383ffff */
[----:B------:R-:W-:Y:S05]  /*6a60*/  BRA `(.L_x_132) ;  /* 0xfffffffc00287947 */ /* 0x000fea000383ffff */
.L_x_123:
[----:B0-----:R0:W1:Y:S02]  /*6a70*/  SYNCS.PHASECHK.TRANS64.TRYWAIT P0, [R6+URZ], R5 ;  /* 0x00000005060075a7 */ /* 0x001064000800017f */
[----:B-1----:R-:W-:Y:S05]  /*6a80*/  @!P0 NANOSLEEP.SYNCS 0x989680 ;  /* 0x009896800000895d */ /* 0x002fea0003900000 */
[----:B------:R-:W1:Y:S02]  /*6a90*/  @!P0 SYNCS.PHASECHK.TRANS64 P0, [R6+URZ], R5 ;  /* 0x00000005060085a7 */ /* 0x000e64000800007f */
[----:B-1----:R-:W-:Y:S05]  /*6aa0*/  @!P0 BRA `(.L_x_123) ;  /* 0xfffffffc00f08947 */ /* 0x002fea000383ffff */
[----:B------:R-:W-:Y:S05]  /*6ab0*/  BRA `(.L_x_133) ;  /* 0xfffffffc00307947 */ /* 0x000fea000383ffff */
.L_x_134:
[----:B------:R-:W-:-:S00]  /*6ac0*/  BRA `(.L_x_134) ;  /* 0xfffffffc00fc7947 */ /* 0x000fc0000383ffff */
[----:B------:R-:W-:-:S00]  /*6ad0*/  NOP ;  /* 0x0000000000007918 */ /* 0x000fc00000000000 */
        /* <DEDUP_REMOVED lines=10> */
.L_x_135:


//--------------------- .nv.shared._ZN7cutlass13device_kernelINS_4gemm6kernel13GemmUniversalIN4cute5tupleIJiiiiEEENS1_10collective13CollectiveMmaINS1_37MainloopSm90TmaGmmaWarpSpecializedFP8ILi3ENS5_IJNS4_1CILi1EEESB_SB_EEENS1_35KernelTmaWarpSpecializedCooperativeEEENS5_IJNSA_ILi128EEENSA_ILi64EEESG_EEENS_12float_e5m2_tENS5_IJlSB_lEEESI_SJ_NS4_8TiledMMAINS4_8MMA_AtomIJNS4_4SM904GMMA30MMA_64x64x32_F32E5M2E5M2_SS_TNILNSN_7ScaleInE1ELSP_1EEEEEENS4_6LayoutINS5_IJNSA_ILi2EEESB_SB_EEENS5_IJSB_NSA_ILi0EEESV_EEEEENS5_IJNS4_10UnderscoreESY_SY_EEEEENS4_13SM90_TMA_LOADENS4_14ComposedLayoutINS4_7SwizzleILi2ELi4ELi3EEENS4_18smem_ptr_flag_bitsILi8EEENSS_INS5_IJNSA_ILi8EEESG_EEENS5_IJSG_SB_EEEEEEEvNS4_8identityES11_S1B_vS1C_EENS_8epilogue10collective6detail29Sm90TmaWarpSpecializedAdapterINS1F_15DefaultEpilogueISI_SJ_SJ_NS1E_6thread17LinearCombinationISI_Li1EffLNS1J_9ScaleType4KindE0ELNS_15FloatRoundStyleE2ESI_EENS1_15EpilogueDefaultEEEEEvvEEEEvNT_6ParamsE --------------------------
	.section	.nv.shared._ZN7cutlass13device_kernelINS_4gemm6kernel13GemmUniversalIN4cute5tupleIJiiiiEEENS1_10collective13CollectiveMmaINS1_37MainloopSm90TmaGmmaWarpSpecializedFP8ILi3ENS5_IJNS4_1CILi1EEESB_SB_EEENS1_35KernelTmaWarpSpecializedCooperativeEEENS5_IJNSA_ILi128EEENSA_ILi64EEESG_EEENS_12float_e5m2_tENS5_IJlSB_lEEESI_SJ_NS4_8TiledMMAINS4_8MMA_AtomIJNS4_4SM904GMMA30MMA_64x64x32_F32E5M2E5M2_SS_TNILNSN_7ScaleInE1ELSP_1EEEEEENS4_6LayoutINS5_IJNSA_ILi2EEESB_SB_EEENS5_IJSB_NSA_ILi0EEESV_EEEEENS5_IJNS4_10UnderscoreESY_SY_EEEEENS4_13SM90_TMA_LOADENS4_14ComposedLayoutINS4_7SwizzleILi2ELi4ELi3EEENS4_18smem_ptr_flag_bitsILi8EEENSS_INS5_IJNSA_ILi8EEESG_EEENS5_IJSG_SB_EEEEEEEvNS4_8identityES11_S1B_vS1C_EENS_8epilogue10collective6detail29Sm90TmaWarpSpecializedAdapterINS1F_15DefaultEpilogueISI_SJ_SJ_NS1E_6thread17LinearCombinationISI_Li1EffLNS1J_9ScaleType4KindE0ELNS_15FloatRoundStyleE2ESI_EENS1_15EpilogueDefaultEEEEEvvEEEEvNT_6ParamsE,"aw",@nobits
	.sectionflags	@""
	.align	16
	.zero		1024


//--------------------- .nv.shared.reserved.0     --------------------------
	.section	.nv.shared.reserved.0,"aw",@nobits
	.weak		__nv_reservedSMEM_offset_0_alias
	.size		__nv_reservedSMEM_offset_0_alias, 0, 0
	.other		__nv_reservedSMEM_offset_0_alias,@"STO_CUDA_RESERVED_SHARED STV_DEFAULT"
__nv_reservedSMEM_offset_0_alias:
	.zero		0


//--------------------- .nv.global                --------------------------
	.section	.nv.global,"aw",@nobits
.nv.global:
	.type		_ZN39_INTERNAL_e4445466_4_k_cu_c7657b53_46054cute1_E,@object
	.size		_ZN39_INTERNAL_e4445466_4_k_cu_c7657b53_46054cute1_E,(_ZN39_INTERNAL_e4445466_4_k_cu_c7657b53_46054cuda3std3__45__cpo6cbeginE - _ZN39_INTERNAL_e4445466_4_k_cu_c7657b53_46054cute1_E)
_ZN39_INTERNAL_e4445466_4_k_cu_c7657b53_46054cute1_E:
	.zero		1
	.type		_ZN39_INTERNAL_e4445466_4_k_cu_c7657b53_46054cuda3std3__45__cpo6cbeginE,@object
	.size		_ZN39_INTERNAL_e4445466_4_k_cu_c7657b53_46054cuda3std3__45__cpo6cbeginE,(_ZN39_INTERNAL_e4445466_4_k_cu_c7657b53_46054cuda3std3__48in_placeE - _ZN39_INTERNAL_e4445466_4_k_cu_c7657b53_46054cuda3std3__45__cpo6cbeginE)
_ZN39_INTERNAL_e4445466_4_k_cu_c7657b53_46054cuda3std3__45__cpo6cbeginE:
	.zero		1
	.type		_ZN39_INTERNAL_e4445466_4_k_cu_c7657b53_46054cuda3std3__48in_placeE,@object
	.size		_ZN39_INTERNAL_e4445466_4_k_cu_c7657b53_46054cuda3std3__48in_placeE,(_ZN39_INTERNAL_e4445466_4_k_cu_c7657b53_46054cuda3std6ranges3__45__cpo9iter_moveE - _ZN39_INTERNAL_e4445466_4_k_cu_c7657b53_46054cuda3std3__48in_placeE)
_ZN39_INTERNAL_e4445466_4_k_cu_c7657b53_46054cuda3std3__48in_placeE:
	.zero		1
	.type		_ZN39_INTERNAL_e4445466_4_k_cu_c7657b53_46054cuda3std6ranges3__45__cpo9iter_moveE,@object
	.size		_ZN39_INTERNAL_e4445466_4_k_cu_c7657b53_46054cuda3std6ranges3__45__cpo9iter_moveE,(_ZN39_INTERNAL_e4445466_4_k_cu_c7657b53_46054cuda3std3__45__cpo5beginE - _ZN39_INTERNAL_e4445466_4_k_cu_c7657b53_46054cuda3std6ranges3__45__cpo9iter_moveE)
_ZN39_INTERNAL_e4445466_4_k_cu_c7657b53_46054cuda3std6ranges3__45__cpo9iter_moveE:
	.zero		1
	.type		_ZN39_INTERNAL_e4445466_4_k_cu_c7657b53_46054cuda3std3__45__cpo5beginE,@object
	.size		_ZN39_INTERNAL_e4445466_4_k_cu_c7657b53_46054cuda3std3__45__cpo5beginE,(_ZN39_INTERNAL_e4445466_4_k_cu_c7657b53_46054cuda3std3__441_GLOBAL__N__e4445466_4_k_cu_c7657b53_46056ignoreE - _ZN39_INTERNAL_e4445466_4_k_cu_c7657b53_46054cuda3std3__45__cpo5beginE)
_ZN39_INTERNAL_e4445466_4_k_cu_c7657b53_46054cuda3std3__45__cpo5beginE:
	.zero		1
	.type		_ZN39_INTERNAL_e4445466_4_k_cu_c7657b53_46054cuda3std3__441_GLOBAL__N__e4445466_4_k_cu_c7657b53_46056ignoreE,@object
	.size		_ZN39_INTERNAL_e4445466_4_k_cu_c7657b53_46054cuda3std3__441_GLOBAL__N__e4445466_4_k_cu_c7657b53_46056ignoreE,(_ZN39_INTERNAL_e4445466_4_k_cu_c7657b53_46054cute7productE - _ZN39_INTERNAL_e4445466_4_k_cu_c7657b53_46054cuda3std3__441_GLOBAL__N__e4445466_4_k_cu_c7657b53_46056ignoreE)
_ZN39_INTERNAL_e4445466_4_k_cu_c7657b53_46054cuda3std3__441_GLOBAL__N__e4445466_4_k_cu_c7657b53_46056ignoreE:
	.zero		1
	.type		_ZN39_INTERNAL_e4445466_4_k_cu_c7657b53_46054cute7productE,@object
	.size		_ZN39_INTERNAL_e4445466_4_k_cu_c7657b53_46054cute7productE,(_ZN39_INTERNAL_e4445466_4_k_cu_c7657b53_46054cuda3std3__45__cpo3endE - _ZN39_INTERNAL_e4445466_4_k_cu_c7657b53_46054cute7productE)
_ZN39_INTERNAL_e4445466_4_k_cu_c7657b53_46054cute7productE:
	.zero		1
	.type		_ZN39_INTERNAL_e4445466_4_k_cu_c7657b53_46054cuda3std3__45__cpo3endE,@object
	.size		_ZN39_INTERNAL_e4445466_4_k_cu_c7657b53_46054cuda3std3__45__cpo3endE,(_ZN39_INTERNAL_e4445466_4_k_cu_c7657b53_46054cuda3std3__419piecewise_constructE - _ZN39_INTERNAL_e4445466_4_k_cu_c7657b53_46054cuda3std3__45__cpo3endE)
_ZN39_INTERNAL_e4445466_4_k_cu_c7657b53_46054cuda3std3__45__cpo3endE:
	.zero		1
	.type		_ZN39_INTERNAL_e4445466_4_k_cu_c7657b53_46054cuda3std3__419piecewise_constructE,@object
	.size		_ZN39_INTERNAL_e4445466_4_k_cu_c7657b53_46054cuda3std3__419piecewise_constructE,(_ZN39_INTERNAL_e4445466_4_k_cu_c7657b53_46054cuda3std3__45__cpo4cendE - _ZN39_INTERNAL_e4445466_4_k_cu_c7657b53_46054cuda3std3__419piecewise_constructE)
_ZN39_INTERNAL_e4445466_4_k_cu_c7657b53_46054cuda3std3__419piecewise_constructE:
	.zero		1
	.type		_ZN39_INTERNAL_e4445466_4_k_cu_c7657b53_46054cuda3std3__45__cpo4cendE,@object
	.size		_ZN39_INTERNAL_e4445466_4_k_cu_c7657b53_46054cuda3std3__45__cpo4cendE,(_ZN39_INTERNAL_e4445466_4_k_cu_c7657b53_46054cuda3std6ranges3__45__cpo4swapE - _ZN39_INTERNAL_e4445466_4_k_cu_c7657b53_46054cuda3std3__45__cpo4cendE)
_ZN39_INTERNAL_e4445466_4_k_cu_c7657b53_46054cuda3std3__45__cpo4cendE:
	.zero		1
	.type		_ZN39_INTERNAL_e4445466_4_k_cu_c7657b53_46054cuda3std6ranges3__45__cpo4swapE,@object
	.size		_ZN39_INTERNAL_e4445466_4_k_cu_c7657b53_46054cuda3std6ranges3__45__cpo4swapE,(.L_7 - _ZN39_INTERNAL_e4445466_4_k_cu_c7657b53_46054cuda3std6ranges3__45__cpo4swapE)
_ZN39_INTERNAL_e4445466_4_k_cu_c7657b53_46054cuda3std6ranges3__45__cpo4swapE:
	.zero		1
.L_7:


//--------------------- .nv.constant0._ZN7cutlass13device_kernelINS_4gemm6kernel13GemmUniversalIN4cute5tupleIJiiiiEEENS1_10collective13CollectiveMmaINS1_37MainloopSm90TmaGmmaWarpSpecializedFP8ILi3ENS5_IJNS4_1CILi1EEESB_SB_EEENS1_35KernelTmaWarpSpecializedCooperativeEEENS5_IJNSA_ILi128EEENSA_ILi64EEESG_EEENS_12float_e5m2_tENS5_IJlSB_lEEESI_SJ_NS4_8TiledMMAINS4_8MMA_AtomIJNS4_4SM904GMMA30MMA_64x64x32_F32E5M2E5M2_SS_TNILNSN_7ScaleInE1ELSP_1EEEEEENS4_6LayoutINS5_IJNSA_ILi2EEESB_SB_EEENS5_IJSB_NSA_ILi0EEESV_EEEEENS5_IJNS4_10UnderscoreESY_SY_EEEEENS4_13SM90_TMA_LOADENS4_14ComposedLayoutINS4_7SwizzleILi2ELi4ELi3EEENS4_18smem_ptr_flag_bitsILi8EEENSS_INS5_IJNSA_ILi8EEESG_EEENS5_IJSG_SB_EEEEEEEvNS4_8identityES11_S1B_vS1C_EENS_8epilogue10collective6detail29Sm90TmaWarpSpecializedAdapterINS1F_15DefaultEpilogueISI_SJ_SJ_NS1E_6thread17LinearCombinationISI_Li1EffLNS1J_9ScaleType4KindE0ELNS_15FloatRoundStyleE2ESI_EENS1_15EpilogueDefaultEEEEEvvEEEEvNT_6ParamsE --------------------------
	.section	.nv.constant0._ZN7cutlass13device_kernelINS_4gemm6kernel13GemmUniversalIN4cute5tupleIJiiiiEEENS1_10collective13CollectiveMmaINS1_37MainloopSm90TmaGmmaWarpSpecializedFP8ILi3ENS5_IJNS4_1CILi1EEESB_SB_EEENS1_35KernelTmaWarpSpecializedCooperativeEEENS5_IJNSA_ILi128EEENSA_ILi64EEESG_EEENS_12float_e5m2_tENS5_IJlSB_lEEESI_SJ_NS4_8TiledMMAINS4_8MMA_AtomIJNS4_4SM904GMMA30MMA_64x64x32_F32E5M2E5M2_SS_TNILNSN_7ScaleInE1ELSP_1EEEEEENS4_6LayoutINS5_IJNSA_ILi2EEESB_SB_EEENS5_IJSB_NSA_ILi0EEESV_EEEEENS5_IJNS4_10UnderscoreESY_SY_EEEEENS4_13SM90_TMA_LOADENS4_14ComposedLayoutINS4_7SwizzleILi2ELi4ELi3EEENS4_18smem_ptr_flag_bitsILi8EEENSS_INS5_IJNSA_ILi8EEESG_EEENS5_IJSG_SB_EEEEEEEvNS4_8identityES11_S1B_vS1C_EENS_8epilogue10collective6detail29Sm90TmaWarpSpecializedAdapterINS1F_15DefaultEpilogueISI_SJ_SJ_NS1E_6thread17LinearCombinationISI_Li1EffLNS1J_9ScaleType4KindE0ELNS_15FloatRoundStyleE2ESI_EENS1_15EpilogueDefaultEEEEEvvEEEEvNT_6ParamsE,"a",@progbits
	.sectionflags	@""
	.align	4
.nv.constant0._ZN7cutlass13device_kernelINS_4gemm6kernel13GemmUniversalIN4cute5tupleIJiiiiEEENS1_10collective13CollectiveMmaINS1_37MainloopSm90TmaGmmaWarpSpecializedFP8ILi3ENS5_IJNS4_1CILi1EEESB_SB_EEENS1_35KernelTmaWarpSpecializedCooperativeEEENS5_IJNSA_ILi128EEENSA_ILi64EEESG_EEENS_12float_e5m2_tENS5_IJlSB_lEEESI_SJ_NS4_8TiledMMAINS4_8MMA_AtomIJNS4_4SM904GMMA30MMA_64x64x32_F32E5M2E5M2_SS_TNILNSN_7ScaleInE1ELSP_1EEEEEENS4_6LayoutINS5_IJNSA_ILi2EEESB_SB_EEENS5_IJSB_NSA_ILi0EEESV_EEEEENS5_IJNS4_10UnderscoreESY_SY_EEEEENS4_13SM90_TMA_LOADENS4_14ComposedLayoutINS4_7SwizzleILi2ELi4ELi3EEENS4_18smem_ptr_flag_bitsILi8EEENSS_INS5_IJNSA_ILi8EEESG_EEENS5_IJSG_SB_EEEEEEEvNS4_8identityES11_S1B_vS1C_EENS_8epilogue10collective6detail29Sm90TmaWarpSpecializedAdapterINS1F_15DefaultEpilogueISI_SJ_SJ_NS1E_6thread17LinearCombinationISI_Li1EffLNS1J_9ScaleType4KindE0ELNS_15FloatRoundStyleE2ESI_EENS1_15EpilogueDefaultEEEEEvvEEEEvNT_6ParamsE:
	.zero		1664


//--------------------- SYMBOLS --------------------------

	.type		.nv.reservedSmem.offset0,@object
	.size		.nv.reservedSmem.offset0,0x4
